	.target	sm_90a

	.elftype	@"ET_EXEC"


//--------------------- .note.nv.tkinfo           --------------------------
	.section	.note.nv.tkinfo,"",@"SHT_NOTE"
	.sectionflags	@"SHF_NOTE_NV_TKINFO"
	.tkinfo
        /*0018*/ 	.word	0x00000002
        /*0030*/ 	.string	""
        /*0030*/ 	.string	"ptxas"
        /*0030*/ 	.string	"Cuda compilation tools, release 13.0, V13.0.88"
        /*0030*/ 	.string	"Build cuda_13.0.r13.0/compiler.36424714_0"
        /*0030*/ 	.string	"-arch sm_90a -m 64 "



//--------------------- .note.nv.cuinfo           --------------------------
	.section	.note.nv.cuinfo,"",@"SHT_NOTE"
	.sectionflags	@"SHF_NOTE_NV_CUINFO"
        /*0018*/ 	.short	0x0002
        /*001a*/ 	.short	0x005a
        /*001c*/ 	.short	0x0082
	.zero		2


//--------------------- .nv.info                  --------------------------
	.section	.nv.info,"",@"SHT_CUDA_INFO"
	.align	4


	//----- nvinfo : EIATTR_REGCOUNT
	.align		4
        /*0000*/ 	.byte	0x04, 0x2f
        /*0002*/ 	.short	(.L_12 - .L_11)
	.align		4
.L_11:
        /*0004*/ 	.word	index@(_ZN7cutlass13device_kernelINS_4gemm6kernel13GemmUniversalIN4cute5tupleIJiiiiEEENS1_10collective13CollectiveMmaINS1_37MainloopSm90TmaGmmaWarpSpecializedFP8ILi4ENS5_IJNS4_1CILi1EEENSA_ILi2EEESB_EEENS1_35KernelTmaWarpSpecializedCooperativeEEENS5_IJNSA_ILi128EEENSA_ILi64EEESH_EEENS_12float_e5m2_tENS5_IJlSB_lEEESJ_SK_NS4_8TiledMMAINS4_8MMA_AtomIJNS4_4SM904GMMA30MMA_64x64x32_F32E5M2E5M2_SS_TNILNSO_7ScaleInE1ELSQ_1EEEEEENS4_6LayoutINS5_IJSC_SB_SB_EEENS5_IJSB_NSA_ILi0EEESV_EEEEENS5_IJNS4_10UnderscoreESY_SY_EEEEENS4_23SM90_TMA_LOAD_MULTICASTENS4_14ComposedLayoutINS4_7SwizzleILi2ELi4ELi3EEENS4_18smem_ptr_flag_bitsILi8EEENST_INS5_IJNSA_ILi8EEESH_EEENS5_IJSH_SB_EEEEEEEvNS4_8identityENS4_13SM90_TMA_LOADES1B_vS1C_EENS_8epilogue10collective6detail29Sm90TmaWarpSpecializedAdapterINS1G_15DefaultEpilogueISJ_SK_SK_NS1F_6thread17LinearCombinationISJ_Li1EffLNS1K_9ScaleType4KindE0ELNS_15FloatRoundStyleE2ESJ_EENS1_15EpilogueDefaultEEEEEvvEEEEvNT_6ParamsE)
        /*0008*/ 	.word	0x000000a8


	//----- nvinfo : EIATTR_FRAME_SIZE
	.align		4
.L_12:
        /*000c*/ 	.byte	0x04, 0x11
        /*000e*/ 	.short	(.L_14 - .L_13)
	.align		4
.L_13:
        /*0010*/ 	.word	index@(_ZN7cutlass13device_kernelINS_4gemm6kernel13GemmUniversalIN4cute5tupleIJiiiiEEENS1_10collective13CollectiveMmaINS1_37MainloopSm90TmaGmmaWarpSpecializedFP8ILi4ENS5_IJNS4_1CILi1EEENSA_ILi2EEESB_EEENS1_35KernelTmaWarpSpecializedCooperativeEEENS5_IJNSA_ILi128EEENSA_ILi64EEESH_EEENS_12float_e5m2_tENS5_IJlSB_lEEESJ_SK_NS4_8TiledMMAINS4_8MMA_AtomIJNS4_4SM904GMMA30MMA_64x64x32_F32E5M2E5M2_SS_TNILNSO_7ScaleInE1ELSQ_1EEEEEENS4_6LayoutINS5_IJSC_SB_SB_EEENS5_IJSB_NSA_ILi0EEESV_EEEEENS5_IJNS4_10UnderscoreESY_SY_EEEEENS4_23SM90_TMA_LOAD_MULTICASTENS4_14ComposedLayoutINS4_7SwizzleILi2ELi4ELi3EEENS4_18smem_ptr_flag_bitsILi8EEENST_INS5_IJNSA_ILi8EEESH_EEENS5_IJSH_SB_EEEEEEEvNS4_8identityENS4_13SM90_TMA_LOADES1B_vS1C_EENS_8epilogue10collective6detail29Sm90TmaWarpSpecializedAdapterINS1G_15DefaultEpilogueISJ_SK_SK_NS1F_6thread17LinearCombinationISJ_Li1EffLNS1K_9ScaleType4KindE0ELNS_15FloatRoundStyleE2ESJ_EENS1_15EpilogueDefaultEEEEEvvEEEEvNT_6ParamsE)
        /*0014*/ 	.word	0x00000000


	//----- nvinfo : EIATTR_MIN_STACK_SIZE
	.align		4
.L_14:
        /*0018*/ 	.byte	0x04, 0x12
        /*001a*/ 	.short	(.L_16 - .L_15)
	.align		4
.L_15:
        /*001c*/ 	.word	index@(_ZN7cutlass13device_kernelINS_4gemm6kernel13GemmUniversalIN4cute5tupleIJiiiiEEENS1_10collective13CollectiveMmaINS1_37MainloopSm90TmaGmmaWarpSpecializedFP8ILi4ENS5_IJNS4_1CILi1EEENSA_ILi2EEESB_EEENS1_35KernelTmaWarpSpecializedCooperativeEEENS5_IJNSA_ILi128EEENSA_ILi64EEESH_EEENS_12float_e5m2_tENS5_IJlSB_lEEESJ_SK_NS4_8TiledMMAINS4_8MMA_AtomIJNS4_4SM904GMMA30MMA_64x64x32_F32E5M2E5M2_SS_TNILNSO_7ScaleInE1ELSQ_1EEEEEENS4_6LayoutINS5_IJSC_SB_SB_EEENS5_IJSB_NSA_ILi0EEESV_EEEEENS5_IJNS4_10UnderscoreESY_SY_EEEEENS4_23SM90_TMA_LOAD_MULTICASTENS4_14ComposedLayoutINS4_7SwizzleILi2ELi4ELi3EEENS4_18smem_ptr_flag_bitsILi8EEENST_INS5_IJNSA_ILi8EEESH_EEENS5_IJSH_SB_EEEEEEEvNS4_8identityENS4_13SM90_TMA_LOADES1B_vS1C_EENS_8epilogue10collective6detail29Sm90TmaWarpSpecializedAdapterINS1G_15DefaultEpilogueISJ_SK_SK_NS1F_6thread17LinearCombinationISJ_Li1EffLNS1K_9ScaleType4KindE0ELNS_15FloatRoundStyleE2ESJ_EENS1_15EpilogueDefaultEEEEEvvEEEEvNT_6ParamsE)
        /*0020*/ 	.word	0x00000000
.L_16:


//--------------------- .nv.compat                --------------------------
	.section	.nv.compat,"",@"SHT_CUDA_COMPAT_INFO"
	.align	4
        /*0000*/ 	.byte	0x02, 0x09, 0x01, 0x00, 0x02, 0x02, 0x04, 0x00, 0x02, 0x05, 0x05, 0x00, 0x03, 0x07, 0x01, 0x01
        /*0010*/ 	.byte	0x02, 0x03, 0x01, 0x00, 0x02, 0x06, 0x01, 0x00, 0x04, 0x0b, 0x08, 0x00, 0x00, 0x00, 0x00, 0x00
        /*0020*/ 	.byte	0x00, 0x00, 0x00, 0x00


//--------------------- .nv.info._ZN7cutlass13device_kernelINS_4gemm6kernel13GemmUniversalIN4cute5tupleIJiiiiEEENS1_10collective13CollectiveMmaINS1_37MainloopSm90TmaGmmaWarpSpecializedFP8ILi4ENS5_IJNS4_1CILi1EEENSA_ILi2EEESB_EEENS1_35KernelTmaWarpSpecializedCooperativeEEENS5_IJNSA_ILi128EEENSA_ILi64EEESH_EEENS_12float_e5m2_tENS5_IJlSB_lEEESJ_SK_NS4_8TiledMMAINS4_8MMA_AtomIJNS4_4SM904GMMA30MMA_64x64x32_F32E5M2E5M2_SS_TNILNSO_7ScaleInE1ELSQ_1EEEEEENS4_6LayoutINS5_IJSC_SB_SB_EEENS5_IJSB_NSA_ILi0EEESV_EEEEENS5_IJNS4_10UnderscoreESY_SY_EEEEENS4_23SM90_TMA_LOAD_MULTICASTENS4_14ComposedLayoutINS4_7SwizzleILi2ELi4ELi3EEENS4_18smem_ptr_flag_bitsILi8EEENST_INS5_IJNSA_ILi8EEESH_EEENS5_IJSH_SB_EEEEEEEvNS4_8identityENS4_13SM90_TMA_LOADES1B_vS1C_EENS_8epilogue10collective6detail29Sm90TmaWarpSpecializedAdapterINS1G_15DefaultEpilogueISJ_SK_SK_NS1F_6thread17LinearCombinationISJ_Li1EffLNS1K_9ScaleType4KindE0ELNS_15FloatRoundStyleE2ESJ_EENS1_15EpilogueDefaultEEEEEvvEEEEvNT_6ParamsE --------------------------
	.section	.nv.info._ZN7cutlass13device_kernelINS_4gemm6kernel13GemmUniversalIN4cute5tupleIJiiiiEEENS1_10collective13CollectiveMmaINS1_37MainloopSm90TmaGmmaWarpSpecializedFP8ILi4ENS5_IJNS4_1CILi1EEENSA_ILi2EEESB_EEENS1_35KernelTmaWarpSpecializedCooperativeEEENS5_IJNSA_ILi128EEENSA_ILi64EEESH_EEENS_12float_e5m2_tENS5_IJlSB_lEEESJ_SK_NS4_8TiledMMAINS4_8MMA_AtomIJNS4_4SM904GMMA30MMA_64x64x32_F32E5M2E5M2_SS_TNILNSO_7ScaleInE1ELSQ_1EEEEEENS4_6LayoutINS5_IJSC_SB_SB_EEENS5_IJSB_NSA_ILi0EEESV_EEEEENS5_IJNS4_10UnderscoreESY_SY_EEEEENS4_23SM90_TMA_LOAD_MULTICASTENS4_14ComposedLayoutINS4_7SwizzleILi2ELi4ELi3EEENS4_18smem_ptr_flag_bitsILi8EEENST_INS5_IJNSA_ILi8EEESH_EEENS5_IJSH_SB_EEEEEEEvNS4_8identityENS4_13SM90_TMA_LOADES1B_vS1C_EENS_8epilogue10collective6detail29Sm90TmaWarpSpecializedAdapterINS1G_15DefaultEpilogueISJ_SK_SK_NS1F_6thread17LinearCombinationISJ_Li1EffLNS1K_9ScaleType4KindE0ELNS_15FloatRoundStyleE2ESJ_EENS1_15EpilogueDefaultEEEEEvvEEEEvNT_6ParamsE,"",@"SHT_CUDA_INFO"
	.sectionflags	@""
	.align	4


	//----- nvinfo : EIATTR_CUDA_API_VERSION
	.align		4
        /*0000*/ 	.byte	0x04, 0x37
        /*0002*/ 	.short	(.L_18 - .L_17)
.L_17:
        /*0004*/ 	.word	0x00000082


	//----- nvinfo : EIATTR_KPARAM_INFO
	.align		4
.L_18:
        /*0008*/ 	.byte	0x04, 0x17
        /*000a*/ 	.short	(.L_20 - .L_19)
.L_19:
        /*000c*/ 	.word	0x00000000
        /*0010*/ 	.short	0x0000
        /*0012*/ 	.short	0x0070
        /*0014*/ 	.byte	0x00, 0xf0, 0x01, 0x10


	//----- nvinfo : EIATTR_SPARSE_MMA_MASK
	.align		4
.L_20:
        /*0018*/ 	.byte	0x03, 0x50
        /*001a*/ 	.short	0x0000


	//----- nvinfo : EIATTR_MAXREG_COUNT
	.align		4
        /*001c*/ 	.byte	0x03, 0x1b
        /*001e*/ 	.short	0x00a8


	//----- nvinfo : EIATTR_NUM_BARRIERS
	.align		4
        /*0020*/ 	.byte	0x02, 0x4c
        /*0022*/ 	.byte	0x01
	.zero		1


	//----- nvinfo : EIATTR_MERCURY_ISA_VERSION
	.align		4
        /*0024*/ 	.byte	0x03, 0x5f
        /*0026*/ 	.short	0x0101


	//----- nvinfo : EIATTR_INT_WARP_WIDE_INSTR_OFFSETS
	.align		4
        /*0028*/ 	.byte	0x04, 0x31
        /*002a*/ 	.short	(.L_22 - .L_21)


	//   ....[0]....
.L_21:
        /*002c*/ 	.word	0x00000440


	//   ....[1]....
        /*0030*/ 	.word	0x00000460


	//   ....[2]....
        /*0034*/ 	.word	0x00000630


	//   ....[3]....
        /*0038*/ 	.word	0x00002380


	//----- nvinfo : EIATTR_COOP_GROUP_MASK_REGIDS
	.align		4
.L_22:
        /*003c*/ 	.byte	0x04, 0x29
        /*003e*/ 	.short	(.L_24 - .L_23)


	//   ....[0]....
.L_23:
        /*0040*/ 	.word	0xffffffff


	//   ....[1]....
        /*0044*/ 	.word	0xffffffff


	//   ....[2]....
        /*0048*/ 	.word	0xffffffff


	//   ....[3]....
        /*004c*/ 	.word	0xffffffff


	//   ....[4]....
        /*0050*/ 	.word	0xffffffff


	//   ....[5]....
        /*0054*/ 	.word	0xffffffff


	//----- nvinfo : EIATTR_COOP_GROUP_INSTR_OFFSETS
	.align		4
.L_24:
        /*0058*/ 	.byte	0x04, 0x28
        /*005a*/ 	.short	(.L_26 - .L_25)


	//   ....[0]....
.L_25:
        /*005c*/ 	.word	0x00000060


	//   ....[1]....
        /*0060*/ 	.word	0x00000070


	//   ....[2]....
        /*0064*/ 	.word	0x00000130


	//   ....[3]....
        /*0068*/ 	.word	0x000002c0


	//   ....[4]....
        /*006c*/ 	.word	0x00000770


	//   ....[5]....
        /*0070*/ 	.word	0x000011e0


	//----- nvinfo : EIATTR_REG_RECONFIG
	.align		4
.L_26:
        /*0074*/ 	.byte	0x01, 0x54
	.zero		2


	//----- nvinfo : EIATTR_MBARRIER_INSTR_OFFSETS
	.align		4
        /*0078*/ 	.byte	0x04, 0x39
        /*007a*/ 	.short	(.L_28 - .L_27)


	//   ....[0]....
.L_27:
        /*007c*/ 	.word	0x00000230
        /*0080*/ 	.word	0x000000ff
        /*0084*/ 	.word	0x00000000
        /*0088*/ 	.short	0x0100
        /*008a*/ 	.byte	0x08
	.zero		1


	//   ....[1]....
        /*008c*/ 	.word	0x00000240
        /*0090*/ 	.word	0x000000ff
        /*0094*/ 	.word	0x00000020
        /*0098*/ 	.short	0x0100
        /*009a*/ 	.byte	0x08
	.zero		1


	//   ....[2]....
        /*009c*/ 	.word	0x00000250
        /*00a0*/ 	.word	0x000000ff
        /*00a4*/ 	.word	0x00000008
        /*00a8*/ 	.short	0x0100
        /*00aa*/ 	.byte	0x08
	.zero		1


	//   ....[3]....
        /*00ac*/ 	.word	0x00000260
        /*00b0*/ 	.word	0x000000ff
        /*00b4*/ 	.word	0x00000028
        /*00b8*/ 	.short	0x0100
        /*00ba*/ 	.byte	0x08
	.zero		1


	//   ....[4]....
        /*00bc*/ 	.word	0x00000270
        /*00c0*/ 	.word	0x000000ff
        /*00c4*/ 	.word	0x00000010
        /*00c8*/ 	.short	0x0100
        /*00ca*/ 	.byte	0x08
	.zero		1


	//   ....[5]....
        /*00cc*/ 	.word	0x00000280
        /*00d0*/ 	.word	0x000000ff
        /*00d4*/ 	.word	0x00000030
        /*00d8*/ 	.short	0x0100
        /*00da*/ 	.byte	0x08
	.zero		1


	//   ....[6]....
        /*00dc*/ 	.word	0x00000290
        /*00e0*/ 	.word	0x000000ff
        /*00e4*/ 	.word	0x00000018
        /*00e8*/ 	.short	0x0100
        /*00ea*/ 	.byte	0x08
	.zero		1


	//   ....[7]....
        /*00ec*/ 	.word	0x000002a0
        /*00f0*/ 	.word	0x000000ff
        /*00f4*/ 	.word	0x00000038
        /*00f8*/ 	.short	0x0100
        /*00fa*/ 	.byte	0x08
	.zero		1


	//   ....[8]....
        /*00fc*/ 	.word	0x000006c0
        /*0100*/ 	.word	0x000000ff
        /*0104*/ 	.word	0x00000050
        /*0108*/ 	.short	0x0100
        /*010a*/ 	.byte	0x06
	.zero		1


	//   ....[9]....
        /*010c*/ 	.word	0x00000720
        /*0110*/ 	.word	0x000000ff
        /*0114*/ 	.word	0x00000058
        /*0118*/ 	.short	0x0100
        /*011a*/ 	.byte	0x06
	.zero		1


	//   ....[10]....
        /*011c*/ 	.word	0x00001500
        /*0120*/ 	.word	0x000000ff
        /*0124*/ 	.word	0x00000000
        /*0128*/ 	.short	0x010a
        /*012a*/ 	.byte	0x06
	.zero		1


	//   ....[11]....
        /*012c*/ 	.word	0x00001540
        /*0130*/ 	.word	0x000000ff
        /*0134*/ 	.word	0x00000000
        /*0138*/ 	.short	0x010a
        /*013a*/ 	.byte	0x06
	.zero		1


	//   ....[12]....
        /*013c*/ 	.word	0x00001b60
        /*0140*/ 	.word	0x000000ff
        /*0144*/ 	.word	0x00000000
        /*0148*/ 	.short	0x010a
        /*014a*/ 	.byte	0x0c
	.zero		1


	//   ....[13]....
        /*014c*/ 	.word	0x00001ba0
        /*0150*/ 	.word	0x000000ff
        /*0154*/ 	.word	0x00000000
        /*0158*/ 	.short	0x010a
        /*015a*/ 	.byte	0x0c
	.zero		1


	//   ....[14]....
        /*015c*/ 	.word	0x00001fd0
        /*0160*/ 	.word	0x00000008
        /*0164*/ 	.word	0x00000000
        /*0168*/ 	.short	0x0101
        /*016a*/ 	.byte	0x3f
	.zero		1


	//   ....[15]....
        /*016c*/ 	.word	0x00002430
        /*0170*/ 	.word	0x00000006
        /*0174*/ 	.word	0x00000000
        /*0178*/ 	.short	0x0101
        /*017a*/ 	.byte	0x3f
	.zero		1


	//   ....[16]....
        /*017c*/ 	.word	0x00005cd0
        /*0180*/ 	.word	0x00000014
        /*0184*/ 	.word	0x00000020
        /*0188*/ 	.short	0x010a
        /*018a*/ 	.byte	0x3f
	.zero		1


	//   ....[17]....
        /*018c*/ 	.word	0x00006080
        /*0190*/ 	.word	0x00000006
        /*0194*/ 	.word	0x00000058
        /*0198*/ 	.short	0x0101
        /*019a*/ 	.byte	0x3f
	.zero		1


	//   ....[18]....
        /*019c*/ 	.word	0x00006780
        /*01a0*/ 	.word	0x00000005
        /*01a4*/ 	.word	0x00000000
        /*01a8*/ 	.short	0x010a
        /*01aa*/ 	.byte	0x3f
	.zero		1


	//   ....[19]....
        /*01ac*/ 	.word	0x00006800
        /*01b0*/ 	.word	0x00000007
        /*01b4*/ 	.word	0x00000000
        /*01b8*/ 	.short	0x010a
        /*01ba*/ 	.byte	0x3f
	.zero		1


	//   ....[20]....
        /*01bc*/ 	.word	0x00006890
        /*01c0*/ 	.word	0x00000006
        /*01c4*/ 	.word	0x00000000
        /*01c8*/ 	.short	0x010a
        /*01ca*/ 	.byte	0x3f
	.zero		1


	//   ....[21]....
        /*01cc*/ 	.word	0x00006920
        /*01d0*/ 	.word	0x00000003
        /*01d4*/ 	.word	0x00000000
        /*01d8*/ 	.short	0x010a
        /*01da*/ 	.byte	0x3f
	.zero		1


	//   ....[22]....
        /*01dc*/ 	.word	0x00006990
        /*01e0*/ 	.word	0x00000007
        /*01e4*/ 	.word	0x00000000
        /*01e8*/ 	.short	0x010a
        /*01ea*/ 	.byte	0x3f
	.zero		1


	//   ....[23]....
        /*01ec*/ 	.word	0x000069f0
        /*01f0*/ 	.word	0x00000009
        /*01f4*/ 	.word	0x00000000
        /*01f8*/ 	.short	0x010a
        /*01fa*/ 	.byte	0x3f
	.zero		1


	//   ....[24]....
        /*01fc*/ 	.word	0x00006ac0
        /*0200*/ 	.word	0x00000014
        /*0204*/ 	.word	0x00000020
        /*0208*/ 	.short	0x010a
        /*020a*/ 	.byte	0x3f
	.zero		1


	//   ....[25]....
        /*020c*/ 	.word	0x00006b90
        /*0210*/ 	.word	0x00000005
        /*0214*/ 	.word	0x00000000
        /*0218*/ 	.short	0x010a
        /*021a*/ 	.byte	0x3f
	.zero		1


	//   ....[26]....
        /*021c*/ 	.word	0x00006be0
        /*0220*/ 	.word	0x00000007
        /*0224*/ 	.word	0x00000000
        /*0228*/ 	.short	0x010a
        /*022a*/ 	.byte	0x3f
	.zero		1


	//   ....[27]....
        /*022c*/ 	.word	0x00006c30
        /*0230*/ 	.word	0x00000006
        /*0234*/ 	.word	0x00000000
        /*0238*/ 	.short	0x010a
        /*023a*/ 	.byte	0x3f
	.zero		1


	//----- nvinfo : EIATTR_NUM_MBARRIERS
	.align		4
.L_28:
        /*023c*/ 	.byte	0x03, 0x38
        /*023e*/ 	.short	0x000a


	//----- nvinfo : EIATTR_EXIT_INSTR_OFFSETS
	.align		4
        /*0240*/ 	.byte	0x04, 0x1c
        /*0242*/ 	.short	(.L_30 - .L_29)


	//   ....[0]....
.L_29:
        /*0244*/ 	.word	0x000008d0


	//   ....[1]....
        /*0248*/ 	.word	0x000010b0


	//   ....[2]....
        /*024c*/ 	.word	0x00005400


	//   ....[3]....
        /*0250*/ 	.word	0x00005950


	//   ....[4]....
        /*0254*/ 	.word	0x00006970


	//----- nvinfo : EIATTR_MAX_THREADS
	.align		4
.L_30:
        /*0258*/ 	.byte	0x04, 0x05
        /*025a*/ 	.short	(.L_32 - .L_31)
.L_31:
        /*025c*/ 	.word	0x00000180
        /*0260*/ 	.word	0x00000001
        /*0264*/ 	.word	0x00000001


	//----- nvinfo : EIATTR_CRS_STACK_SIZE
	.align		4
.L_32:
        /*0268*/ 	.byte	0x04, 0x1e
        /*026a*/ 	.short	(.L_34 - .L_33)
.L_33:
        /*026c*/ 	.word	0x00000000


	//----- nvinfo : EIATTR_CBANK_PARAM_SIZE
	.align		4
.L_34:
        /*0270*/ 	.byte	0x03, 0x19
        /*0272*/ 	.short	0x0470


	//----- nvinfo : EIATTR_PARAM_CBANK
	.align		4
        /*0274*/ 	.byte	0x04, 0x0a
        /*0276*/ 	.short	(.L_36 - .L_35)
	.align		4
.L_35:
        /*0278*/ 	.word	index@(.nv.constant0._ZN7cutlass13device_kernelINS_4gemm6kernel13GemmUniversalIN4cute5tupleIJiiiiEEENS1_10collective13CollectiveMmaINS1_37MainloopSm90TmaGmmaWarpSpecializedFP8ILi4ENS5_IJNS4_1CILi1EEENSA_ILi2EEESB_EEENS1_35KernelTmaWarpSpecializedCooperativeEEENS5_IJNSA_ILi128EEENSA_ILi64EEESH_EEENS_12float_e5m2_tENS5_IJlSB_lEEESJ_SK_NS4_8TiledMMAINS4_8MMA_AtomIJNS4_4SM904GMMA30MMA_64x64x32_F32E5M2E5M2_SS_TNILNSO_7ScaleInE1ELSQ_1EEEEEENS4_6LayoutINS5_IJSC_SB_SB_EEENS5_IJSB_NSA_ILi0EEESV_EEEEENS5_IJNS4_10UnderscoreESY_SY_EEEEENS4_23SM90_TMA_LOAD_MULTICASTENS4_14ComposedLayoutINS4_7SwizzleILi2ELi4ELi3EEENS4_18smem_ptr_flag_bitsILi8EEENST_INS5_IJNSA_ILi8EEESH_EEENS5_IJSH_SB_EEEEEEEvNS4_8identityENS4_13SM90_TMA_LOADES1B_vS1C_EENS_8epilogue10collective6detail29Sm90TmaWarpSpecializedAdapterINS1G_15DefaultEpilogueISJ_SK_SK_NS1F_6thread17LinearCombinationISJ_Li1EffLNS1K_9ScaleType4KindE0ELNS_15FloatRoundStyleE2ESJ_EENS1_15EpilogueDefaultEEEEEvvEEEEvNT_6ParamsE)
        /*027c*/ 	.short	0x0210
        /*027e*/ 	.short	0x0470


	//----- nvinfo : EIATTR_SW_WAR
	.align		4
.L_36:
        /*0280*/ 	.byte	0x04, 0x36
        /*0282*/ 	.short	(.L_38 - .L_37)
.L_37:
        /*0284*/ 	.word	0x00000008
.L_38:


//--------------------- .nv.callgraph             --------------------------
	.section	.nv.callgraph,"",@"SHT_CUDA_CALLGRAPH"
	.align	4
	.sectionentsize	8
	.align		4
        /*0000*/ 	.word	0x00000000
	.align		4
        /*0004*/ 	.word	0xffffffff
	.align		4
        /*0008*/ 	.word	0x00000000
	.align		4
        /*000c*/ 	.word	0xfffffffe
	.align		4
        /*0010*/ 	.word	0x00000000
	.align		4
        /*0014*/ 	.word	0xfffffffd
	.align		4
        /*0018*/ 	.word	0x00000000
	.align		4
        /*001c*/ 	.word	0xfffffffc


//--------------------- .nv.constant4             --------------------------
	.section	.nv.constant4,"a",@progbits
	.align	8
	.align		8
.nv.constant4:
        /*0000*/ 	.dword	_ZN39_INTERNAL_9ebb0f33_4_k_cu_8e3c77ee_45644cuda3std3__45__cpo5beginE
	.align		8
        /*0008*/ 	.dword	_ZN39_INTERNAL_9ebb0f33_4_k_cu_8e3c77ee_45644cuda3std3__45__cpo3endE
	.align		8
        /*0010*/ 	.dword	_ZN39_INTERNAL_9ebb0f33_4_k_cu_8e3c77ee_45644cuda3std3__45__cpo6cbeginE
	.align		8
        /*0018*/ 	.dword	_ZN39_INTERNAL_9ebb0f33_4_k_cu_8e3c77ee_45644cuda3std3__45__cpo4cendE
	.align		8
        /*0020*/ 	.dword	_ZN39_INTERNAL_9ebb0f33_4_k_cu_8e3c77ee_45644cuda3std3__441_GLOBAL__N__9ebb0f33_4_k_cu_8e3c77ee_45646ignoreE
	.align		8
        /*0028*/ 	.dword	_ZN39_INTERNAL_9ebb0f33_4_k_cu_8e3c77ee_45644cuda3std3__419piecewise_constructE
	.align		8
        /*0030*/ 	.dword	_ZN39_INTERNAL_9ebb0f33_4_k_cu_8e3c77ee_45644cuda3std3__48in_placeE
	.align		8
        /*0038*/ 	.dword	_ZN39_INTERNAL_9ebb0f33_4_k_cu_8e3c77ee_45644cuda3std6ranges3__45__cpo4swapE
	.align		8
        /*0040*/ 	.dword	_ZN39_INTERNAL_9ebb0f33_4_k_cu_8e3c77ee_45644cuda3std6ranges3__45__cpo9iter_moveE
	.align		8
        /*0048*/ 	.dword	_ZN39_INTERNAL_9ebb0f33_4_k_cu_8e3c77ee_45644cute7productE
	.align		8
        /*0050*/ 	.dword	_ZN39_INTERNAL_9ebb0f33_4_k_cu_8e3c77ee_45644cute1_E


//--------------------- .text._ZN7cutlass13device_kernelINS_4gemm6kernel13GemmUniversalIN4cute5tupleIJiiiiEEENS1_10collective13CollectiveMmaINS1_37MainloopSm90TmaGmmaWarpSpecializedFP8ILi4ENS5_IJNS4_1CILi1EEENSA_ILi2EEESB_EEENS1_35KernelTmaWarpSpecializedCooperativeEEENS5_IJNSA_ILi128EEENSA_ILi64EEESH_EEENS_12float_e5m2_tENS5_IJlSB_lEEESJ_SK_NS4_8TiledMMAINS4_8MMA_AtomIJNS4_4SM904GMMA30MMA_64x64x32_F32E5M2E5M2_SS_TNILNSO_7ScaleInE1ELSQ_1EEEEEENS4_6LayoutINS5_IJSC_SB_SB_EEENS5_IJSB_NSA_ILi0EEESV_EEEEENS5_IJNS4_10UnderscoreESY_SY_EEEEENS4_23SM90_TMA_LOAD_MULTICASTENS4_14ComposedLayoutINS4_7SwizzleILi2ELi4ELi3EEENS4_18smem_ptr_flag_bitsILi8EEENST_INS5_IJNSA_ILi8EEESH_EEENS5_IJSH_SB_EEEEEEEvNS4_8identityENS4_13SM90_TMA_LOADES1B_vS1C_EENS_8epilogue10collective6detail29Sm90TmaWarpSpecializedAdapterINS1G_15DefaultEpilogueISJ_SK_SK_NS1F_6thread17LinearCombinationISJ_Li1EffLNS1K_9ScaleType4KindE0ELNS_15FloatRoundStyleE2ESJ_EENS1_15EpilogueDefaultEEEEEvvEEEEvNT_6ParamsE --------------------------
	.section	.text._ZN7cutlass13device_kernelINS_4gemm6kernel13GemmUniversalIN4cute5tupleIJiiiiEEENS1_10collective13CollectiveMmaINS1_37MainloopSm90TmaGmmaWarpSpecializedFP8ILi4ENS5_IJNS4_1CILi1EEENSA_ILi2EEESB_EEENS1_35KernelTmaWarpSpecializedCooperativeEEENS5_IJNSA_ILi128EEENSA_ILi64EEESH_EEENS_12float_e5m2_tENS5_IJlSB_lEEESJ_SK_NS4_8TiledMMAINS4_8MMA_AtomIJNS4_4SM904GMMA30MMA_64x64x32_F32E5M2E5M2_SS_TNILNSO_7ScaleInE1ELSQ_1EEEEEENS4_6LayoutINS5_IJSC_SB_SB_EEENS5_IJSB_NSA_ILi0EEESV_EEEEENS5_IJNS4_10UnderscoreESY_SY_EEEEENS4_23SM90_TMA_LOAD_MULTICASTENS4_14ComposedLayoutINS4_7SwizzleILi2ELi4ELi3EEENS4_18smem_ptr_flag_bitsILi8EEENST_INS5_IJNSA_ILi8EEESH_EEENS5_IJSH_SB_EEEEEEEvNS4_8identityENS4_13SM90_TMA_LOADES1B_vS1C_EENS_8epilogue10collective6detail29Sm90TmaWarpSpecializedAdapterINS1G_15DefaultEpilogueISJ_SK_SK_NS1F_6thread17LinearCombinationISJ_Li1EffLNS1K_9ScaleType4KindE0ELNS_15FloatRoundStyleE2ESJ_EENS1_15EpilogueDefaultEEEEEvvEEEEvNT_6ParamsE,"ax",@progbits
	.align	128
.text._ZN7cutlass13device_kernelINS_4gemm6kernel13GemmUniversalIN4cute5tupleIJiiiiEEENS1_10collective13CollectiveMmaINS1_37MainloopSm90TmaGmmaWarpSpecializedFP8ILi4ENS5_IJNS4_1CILi1EEENSA_ILi2EEESB_EEENS1_35KernelTmaWarpSpecializedCooperativeEEENS5_IJNSA_ILi128EEENSA_ILi64EEESH_EEENS_12float_e5m2_tENS5_IJlSB_lEEESJ_SK_NS4_8TiledMMAINS4_8MMA_AtomIJNS4_4SM904GMMA30MMA_64x64x32_F32E5M2E5M2_SS_TNILNSO_7ScaleInE1ELSQ_1EEEEEENS4_6LayoutINS5_IJSC_SB_SB_EEENS5_IJSB_NSA_ILi0EEESV_EEEEENS5_IJNS4_10UnderscoreESY_SY_EEEEENS4_23SM90_TMA_LOAD_MULTICASTENS4_14ComposedLayoutINS4_7SwizzleILi2ELi4ELi3EEENS4_18smem_ptr_flag_bitsILi8EEENST_INS5_IJNSA_ILi8EEESH_EEENS5_IJSH_SB_EEEEEEEvNS4_8identityENS4_13SM90_TMA_LOADES1B_vS1C_EENS_8epilogue10collective6detail29Sm90TmaWarpSpecializedAdapterINS1G_15DefaultEpilogueISJ_SK_SK_NS1F_6thread17LinearCombinationISJ_Li1EffLNS1K_9ScaleType4KindE0ELNS_15FloatRoundStyleE2ESJ_EENS1_15EpilogueDefaultEEEEEvvEEEEvNT_6ParamsE:
        .type           _ZN7cutlass13device_kernelINS_4gemm6kernel13GemmUniversalIN4cute5tupleIJiiiiEEENS1_10collective13CollectiveMmaINS1_37MainloopSm90TmaGmmaWarpSpecializedFP8ILi4ENS5_IJNS4_1CILi1EEENSA_ILi2EEESB_EEENS1_35KernelTmaWarpSpecializedCooperativeEEENS5_IJNSA_ILi128EEENSA_ILi64EEESH_EEENS_12float_e5m2_tENS5_IJlSB_lEEESJ_SK_NS4_8TiledMMAINS4_8MMA_AtomIJNS4_4SM904GMMA30MMA_64x64x32_F32E5M2E5M2_SS_TNILNSO_7ScaleInE1ELSQ_1EEEEEENS4_6LayoutINS5_IJSC_SB_SB_EEENS5_IJSB_NSA_ILi0EEESV_EEEEENS5_IJNS4_10UnderscoreESY_SY_EEEEENS4_23SM90_TMA_LOAD_MULTICASTENS4_14ComposedLayoutINS4_7SwizzleILi2ELi4ELi3EEENS4_18smem_ptr_flag_bitsILi8EEENST_INS5_IJNSA_ILi8EEESH_EEENS5_IJSH_SB_EEEEEEEvNS4_8identityENS4_13SM90_TMA_LOADES1B_vS1C_EENS_8epilogue10collective6detail29Sm90TmaWarpSpecializedAdapterINS1G_15DefaultEpilogueISJ_SK_SK_NS1F_6thread17LinearCombinationISJ_Li1EffLNS1K_9ScaleType4KindE0ELNS_15FloatRoundStyleE2ESJ_EENS1_15EpilogueDefaultEEEEEvvEEEEvNT_6ParamsE,@function
        .size           _ZN7cutlass13device_kernelINS_4gemm6kernel13GemmUniversalIN4cute5tupleIJiiiiEEENS1_10collective13CollectiveMmaINS1_37MainloopSm90TmaGmmaWarpSpecializedFP8ILi4ENS5_IJNS4_1CILi1EEENSA_ILi2EEESB_EEENS1_35KernelTmaWarpSpecializedCooperativeEEENS5_IJNSA_ILi128EEENSA_ILi64EEESH_EEENS_12float_e5m2_tENS5_IJlSB_lEEESJ_SK_NS4_8TiledMMAINS4_8MMA_AtomIJNS4_4SM904GMMA30MMA_64x64x32_F32E5M2E5M2_SS_TNILNSO_7ScaleInE1ELSQ_1EEEEEENS4_6LayoutINS5_IJSC_SB_SB_EEENS5_IJSB_NSA_ILi0EEESV_EEEEENS5_IJNS4_10UnderscoreESY_SY_EEEEENS4_23SM90_TMA_LOAD_MULTICASTENS4_14ComposedLayoutINS4_7SwizzleILi2ELi4ELi3EEENS4_18smem_ptr_flag_bitsILi8EEENST_INS5_IJNSA_ILi8EEESH_EEENS5_IJSH_SB_EEEEEEEvNS4_8identityENS4_13SM90_TMA_LOADES1B_vS1C_EENS_8epilogue10collective6detail29Sm90TmaWarpSpecializedAdapterINS1G_15DefaultEpilogueISJ_SK_SK_NS1F_6thread17LinearCombinationISJ_Li1EffLNS1K_9ScaleType4KindE0ELNS_15FloatRoundStyleE2ESJ_EENS1_15EpilogueDefaultEEEEEvvEEEEvNT_6ParamsE,(.L_x_140 - _ZN7cutlass13device_kernelINS_4gemm6kernel13GemmUniversalIN4cute5tupleIJiiiiEEENS1_10collective13CollectiveMmaINS1_37MainloopSm90TmaGmmaWarpSpecializedFP8ILi4ENS5_IJNS4_1CILi1EEENSA_ILi2EEESB_EEENS1_35KernelTmaWarpSpecializedCooperativeEEENS5_IJNSA_ILi128EEENSA_ILi64EEESH_EEENS_12float_e5m2_tENS5_IJlSB_lEEESJ_SK_NS4_8TiledMMAINS4_8MMA_AtomIJNS4_4SM904GMMA30MMA_64x64x32_F32E5M2E5M2_SS_TNILNSO_7ScaleInE1ELSQ_1EEEEEENS4_6LayoutINS5_IJSC_SB_SB_EEENS5_IJSB_NSA_ILi0EEESV_EEEEENS5_IJNS4_10UnderscoreESY_SY_EEEEENS4_23SM90_TMA_LOAD_MULTICASTENS4_14ComposedLayoutINS4_7SwizzleILi2ELi4ELi3EEENS4_18smem_ptr_flag_bitsILi8EEENST_INS5_IJNSA_ILi8EEESH_EEENS5_IJSH_SB_EEEEEEEvNS4_8identityENS4_13SM90_TMA_LOADES1B_vS1C_EENS_8epilogue10collective6detail29Sm90TmaWarpSpecializedAdapterINS1G_15DefaultEpilogueISJ_SK_SK_NS1F_6thread17LinearCombinationISJ_Li1EffLNS1K_9ScaleType4KindE0ELNS_15FloatRoundStyleE2ESJ_EENS1_15EpilogueDefaultEEEEEvvEEEEvNT_6ParamsE)
        .other          _ZN7cutlass13device_kernelINS_4gemm6kernel13GemmUniversalIN4cute5tupleIJiiiiEEENS1_10collective13CollectiveMmaINS1_37MainloopSm90TmaGmmaWarpSpecializedFP8ILi4ENS5_IJNS4_1CILi1EEENSA_ILi2EEESB_EEENS1_35KernelTmaWarpSpecializedCooperativeEEENS5_IJNSA_ILi128EEENSA_ILi64EEESH_EEENS_12float_e5m2_tENS5_IJlSB_lEEESJ_SK_NS4_8TiledMMAINS4_8MMA_AtomIJNS4_4SM904GMMA30MMA_64x64x32_F32E5M2E5M2_SS_TNILNSO_7ScaleInE1ELSQ_1EEEEEENS4_6LayoutINS5_IJSC_SB_SB_EEENS5_IJSB_NSA_ILi0EEESV_EEEEENS5_IJNS4_10UnderscoreESY_SY_EEEEENS4_23SM90_TMA_LOAD_MULTICASTENS4_14ComposedLayoutINS4_7SwizzleILi2ELi4ELi3EEENS4_18smem_ptr_flag_bitsILi8EEENST_INS5_IJNSA_ILi8EEESH_EEENS5_IJSH_SB_EEEEEEEvNS4_8identityENS4_13SM90_TMA_LOADES1B_vS1C_EENS_8epilogue10collective6detail29Sm90TmaWarpSpecializedAdapterINS1G_15DefaultEpilogueISJ_SK_SK_NS1F_6thread17LinearCombinationISJ_Li1EffLNS1K_9ScaleType4KindE0ELNS_15FloatRoundStyleE2ESJ_EENS1_15EpilogueDefaultEEEEEvvEEEEvNT_6ParamsE,@"STO_CUDA_ENTRY STV_DEFAULT"
_ZN7cutlass13device_kernelINS_4gemm6kernel13GemmUniversalIN4cute5tupleIJiiiiEEENS1_10collective13CollectiveMmaINS1_37MainloopSm90TmaGmmaWarpSpecializedFP8ILi4ENS5_IJNS4_1CILi1EEENSA_ILi2EEESB_EEENS1_35KernelTmaWarpSpecializedCooperativeEEENS5_IJNSA_ILi128EEENSA_ILi64EEESH_EEENS_12float_e5m2_tENS5_IJlSB_lEEESJ_SK_NS4_8TiledMMAINS4_8MMA_AtomIJNS4_4SM904GMMA30MMA_64x64x32_F32E5M2E5M2_SS_TNILNSO_7ScaleInE1ELSQ_1EEEEEENS4_6LayoutINS5_IJSC_SB_SB_EEENS5_IJSB_NSA_ILi0EEESV_EEEEENS5_IJNS4_10UnderscoreESY_SY_EEEEENS4_23SM90_TMA_LOAD_MULTICASTENS4_14ComposedLayoutINS4_7SwizzleILi2ELi4ELi3EEENS4_18smem_ptr_flag_bitsILi8EEENST_INS5_IJNSA_ILi8EEESH_EEENS5_IJSH_SB_EEEEEEEvNS4_8identityENS4_13SM90_TMA_LOADES1B_vS1C_EENS_8epilogue10collective6detail29Sm90TmaWarpSpecializedAdapterINS1G_15DefaultEpilogueISJ_SK_SK_NS1F_6thread17LinearCombinationISJ_Li1EffLNS1K_9ScaleType4KindE0ELNS_15FloatRoundStyleE2ESJ_EENS1_15EpilogueDefaultEEEEEvvEEEEvNT_6ParamsE:
[----:B------:R-:W-:Y:S01]  /*0000*/  LDC R1, c[0x0][0x28] ;  /* 0x00000a00ff017b82 */ /* 0x000fe20000000800 */
[----:B------:R-:W0:Y:S01]  /*0010*/  S2R R0, SR_TID.X ;  /* 0x0000000000007919 */ /* 0x000e220000002100 */
[----:B------:R-:W-:Y:S01]  /*0020*/  ELECT P0, URZ, PT ;  /* 0x00000000003f782f */ /* 0x000fe20003800000 */
[----:B------:R-:W-:Y:S01]  /*0030*/  BSSY B0, `(.L_x_0) ;  /* 0x000000f000007945 */ /* 0x000fe20003800000 */
[--C-:B0-----:R-:W-:Y:S02]  /*0040*/  SHF.R.U32.HI R2, RZ, 0x5, R0.reuse ;  /* 0x00000005ff027819 */ /* 0x101fe40000011600 */
[----:B------:R-:W-:-:S03]  /*0050*/  SHF.R.U32.HI R3, RZ, 0x7, R0 ;  /* 0x00000007ff037819 */ /* 0x000fc60000011600 */
[----:B------:R-:W0:Y:S04]  /*0060*/  SHFL.IDX PT, R6, R2, RZ, 0x1f ;  /* 0x00001fff02067589 */ /* 0x000e2800000e0000 */
[----:B------:R1:W2:Y:S01]  /*0070*/  SHFL.IDX PT, R4, R3, RZ, 0x1f ;  /* 0x00001fff03047589 */ /* 0x0002a200000e0000 */
[----:B0-----:R-:W-:-:S13]  /*0080*/  ISETP.NE.OR P0, PT, R6, RZ, !P0 ;  /* 0x000000ff0600720c */ /* 0x001fda0004705670 */
[----:B-12---:R-:W-:Y:S05]  /*0090*/  @P0 BRA `(.L_x_1) ;  /* 0x0000000000200947 */ /* 0x006fea0003800000 */
[----:B------:R-:W-:Y:S02]  /*00a0*/  ULDC.64 UR4, c[0x0][0x198] ;  /* 0x0000660000047ab9 */ /* 0x000fe40000000a00 */
[----:B------:R-:W-:Y:S02]  /*00b0*/  UIADD3 UR6, UP0, UR4, 0xf0, URZ ;  /* 0x000000f004067890 */ /* 0x000fe4000ff1e03f */
[----:B------:R-:W-:Y:S02]  /*00c0*/  UIADD3 UR4, UP1, UR4, 0x1f0, URZ ;  /* 0x000001f004047890 */ /* 0x000fe4000ff3e03f */
[----:B------:R-:W-:Y:S02]  /*00d0*/  UIADD3.X UR7, URZ, UR5, URZ, UP0, !UPT ;  /* 0x000000053f077290 */ /* 0x000fe400087fe43f */
[----:B------:R-:W-:-:S07]  /*00e0*/  UIADD3.X UR5, URZ, UR5, URZ, UP1, !UPT ;  /* 0x000000053f057290 */ /* 0x000fce0008ffe43f */
[----:B------:R0:W-:Y:S02]  /*00f0*/  UTMACCTL.PF [UR6] ;  /* 0x00000000060079b9 */ /* 0x0001e40008040000 */
[----:B------:R0:W-:Y:S02]  /*0100*/  UTMACCTL.PF [UR4] ;  /* 0x00000000040079b9 */ /* 0x0001e40008040000 */
[----:B0-----:R-:W-:Y:S01]  /*0110*/  NOP ;  /* 0x0000000000007918 */ /* 0x001fe20000000000 */
.L_x_1:
[----:B------:R-:W-:Y:S05]  /*0120*/  BSYNC B0 ;  /* 0x0000000000007941 */ /* 0x000fea0003800000 */
.L_x_0:
[----:B------:R-:W0:Y:S02]  /*0130*/  SHFL.IDX PT, R3, R2, RZ, 0x1f ;  /* 0x00001fff02037589 */ /* 0x000e2400000e0000 */
[----:B0-----:R-:W-:-:S13]  /*0140*/  ISETP.NE.AND P0, PT, R3, RZ, PT ;  /* 0x000000ff0300720c */ /* 0x001fda0003f05270 */
[----:B------:R-:W-:Y:S05]  /*0150*/  @P0 BRA `(.L_x_2) ;  /* 0x0000000000580947 */ /* 0x000fea0003800000 */
[----:B------:R-:W0:Y:S01]  /*0160*/  S2UR UR8, SR_CgaCtaId ;  /* 0x00000000000879c3 */ /* 0x000e220000008800 */
[----:B------:R-:W-:Y:S01]  /*0170*/  UMOV UR4, 0x400 ;  /* 0x0000040000047882 */ /* 0x000fe20000000000 */
[----:B------:R-:W-:Y:S01]  /*0180*/  UMOV UR5, 0x1 ;  /* 0x0000000100057882 */ /* 0x000fe20000000000 */
[----:B------:R-:W-:Y:S01]  /*0190*/  UMOV UR6, 0x4 ;  /* 0x0000000400067882 */ /* 0x000fe20000000000 */
[----:B------:R-:W-:Y:S01]  /*01a0*/  ELECT P0, URZ, PT ;  /* 0x00000000003f782f */ /* 0x000fe20003800000 */
[----:B------:R-:W-:-:S04]  /*01b0*/  UIADD3 UR6, -UR6, 0x100000, URZ ;  /* 0x0010000006067890 */ /* 0x000fc8000fffe13f */
[----:B------:R-:W-:Y:S02]  /*01c0*/  USHF.L.U32 UR7, UR6, 0xb, URZ ;  /* 0x0000000b06077899 */ /* 0x000fe4000800063f */
[----:B------:R-:W-:Y:S02]  /*01d0*/  USHF.L.U32 UR6, UR6, 0x1, URZ ;  /* 0x0000000106067899 */ /* 0x000fe4000800063f */
[----:B0-----:R-:W-:Y:S02]  /*01e0*/  ULEA UR8, UR8, UR4, 0x18 ;  /* 0x0000000408087291 */ /* 0x001fe4000f8ec03f */
[----:B------:R-:W-:-:S04]  /*01f0*/  UIADD3 UR4, -UR5, 0x100000, URZ ;  /* 0x0010000005047890 */ /* 0x000fc8000fffe13f */
[----:B------:R-:W-:Y:S02]  /*0200*/  USHF.L.U32 UR5, UR4, 0xb, URZ ;  /* 0x0000000b04057899 */ /* 0x000fe4000800063f */
[----:B------:R-:W-:Y:S01]  /*0210*/  USHF.L.U32 UR4, UR4, 0x1, URZ ;  /* 0x0000000104047899 */ /* 0x000fe2000800063f */
[----:B------:R-:W0:Y:S11]  /*0220*/  FENCE.VIEW.ASYNC.S ;  /* 0x00000000000073c6 */ /* 0x000e360000000000 */
[----:B0-----:R0:W1:Y:S01]  /*0230*/  SYNCS.EXCH.64 URZ, [UR8], UR4 ;  /* 0x00000004083f75b2 */ /* 0x0010620008000100 */
[----:B------:R0:W2:Y:S01]  /*0240*/  SYNCS.EXCH.64 URZ, [UR8+0x20], UR6 ;  /* 0x00002006083f75b2 */ /* 0x0000a20008000100 */
[----:B------:R0:W3:Y:S01]  /*0250*/  SYNCS.EXCH.64 URZ, [UR8+0x8], UR4 ;  /* 0x00000804083f75b2 */ /* 0x0000e20008000100 */
[----:B------:R0:W4:Y:S01]  /*0260*/  SYNCS.EXCH.64 URZ, [UR8+0x28], UR6 ;  /* 0x00002806083f75b2 */ /* 0x0001220008000100 */
[----:B------:R0:W0:Y:S01]  /*0270*/  SYNCS.EXCH.64 URZ, [UR8+0x10], UR4 ;  /* 0x00001004083f75b2 */ /* 0x0000220008000100 */
[----:B------:R0:W0:Y:S01]  /*0280*/  SYNCS.EXCH.64 URZ, [UR8+0x30], UR6 ;  /* 0x00003006083f75b2 */ /* 0x0000220008000100 */
[----:B------:R0:W0:Y:S01]  /*0290*/  SYNCS.EXCH.64 URZ, [UR8+0x18], UR4 ;  /* 0x00001804083f75b2 */ /* 0x0000220008000100 */
[----:B------:R0:W0:Y:S01]  /*02a0*/  SYNCS.EXCH.64 URZ, [UR8+0x38], UR6 ;  /* 0x00003806083f75b2 */ /* 0x0000220008000100 */
[----:B------:R-:W-:Y:S01]  /*02b0*/  NOP ;  /* 0x0000000000007918 */ /* 0x000fe20000000000 */
.L_x_2:
[----:B------:R-:W5:Y:S01]  /*02c0*/  SHFL.IDX PT, R2, R2, RZ, 0x1f ;  /* 0x00001fff02027589 */ /* 0x000f6200000e0000 */
[----:B------:R-:W-:Y:S01]  /*02d0*/  SHF.R.S32.HI R5, RZ, 0x1f, R0 ;  /* 0x0000001fff057819 */ /* 0x000fe20000011400 */
[----:B0-----:R-:W0:Y:S01]  /*02e0*/  S2UR UR8, SR_CTAID.X ;  /* 0x00000000000879c3 */ /* 0x001e220000002500 */
[----:B------:R-:W-:Y:S01]  /*02f0*/  ELECT P0, URZ, PT ;  /* 0x00000000003f782f */ /* 0x000fe20003800000 */
[----:B------:R-:W1:Y:S01]  /*0300*/  S2R R8, SR_CTAID.Y ;  /* 0x0000000000087919 */ /* 0x000e620000002600 */
[----:B------:R-:W-:Y:S01]  /*0310*/  LEA.HI R5, R5, R0, RZ, 0x7 ;  /* 0x0000000005057211 */ /* 0x000fe200078f38ff */
[----:B------:R-:W-:Y:S01]  /*0320*/  ULDC UR4, c[0x0][0x154] ;  /* 0x0000550000047ab9 */ /* 0x000fe20000000800 */
[----:B------:R-:W-:Y:S01]  /*0330*/  NOP ;  /* 0x0000000000007918 */ /* 0x000fe20000000000 */
[----:B------:R-:W-:Y:S01]  /*0340*/  NOP ;  /* 0x0000000000007918 */ /* 0x000fe20000000000 */
[----:B------:R-:W-:Y:S01]  /*0350*/  LOP3.LUT R5, R5, 0xffffff80, RZ, 0xc0, !PT ;  /* 0xffffff8005057812 */ /* 0x000fe200078ec0ff */
[----:B------:R-:W2:Y:S04]  /*0360*/  LDC R14, c[0x0][0x140] ;  /* 0x00005000ff0e7b82 */ /* 0x000ea80000000800 */
[----:B------:R-:W-:-:S04]  /*0370*/  IMAD.IADD R5, R0, 0x1, -R5 ;  /* 0x0000000100057824 */ /* 0x000fc800078e0a05 */
[----:B------:R-:W3:Y:S01]  /*0380*/  LDC R17, c[0x0][0x148] ;  /* 0x00005200ff117b82 */ /* 0x000ee20000000800 */
[----:B------:R-:W-:Y:S02]  /*0390*/  SHF.R.S32.HI R10, RZ, 0x1f, R5 ;  /* 0x0000001fff0a7819 */ /* 0x000fe40000011405 */
[----:B------:R-:W-:Y:S02]  /*03a0*/  LOP3.LUT P2, RZ, R5, 0x7, RZ, 0xc0, !PT ;  /* 0x0000000705ff7812 */ /* 0x000fe4000784c0ff */
[----:B------:R-:W-:Y:S02]  /*03b0*/  LEA.HI R10, R10, R5, RZ, 0x3 ;  /* 0x000000050a0a7211 */ /* 0x000fe400078f18ff */
[----:B-----5:R-:W-:Y:S01]  /*03c0*/  ISETP.NE.OR P0, PT, R2, RZ, !P0 ;  /* 0x000000ff0200720c */ /* 0x020fe20004705670 */
[----:B------:R-:W5:Y:S01]  /*03d0*/  LDC R12, c[0x0][0x144] ;  /* 0x00005100ff0c7b82 */ /* 0x000f620000000800 */
[--C-:B------:R-:W-:Y:S02]  /*03e0*/  SHF.R.S32.HI R2, RZ, 0x3, R10.reuse ;  /* 0x00000003ff027819 */ /* 0x100fe4000001140a */
[----:B------:R-:W-:-:S02]  /*03f0*/  SHF.R.S32.HI R7, RZ, 0x1f, R10 ;  /* 0x0000001fff077819 */ /* 0x000fc4000001140a */
[----:B------:R-:W-:Y:S02]  /*0400*/  SHF.R.S32.HI R10, RZ, 0x1f, R3 ;  /* 0x0000001fff0a7819 */ /* 0x000fe40000011403 */
[----:B------:R-:W-:Y:S02]  /*0410*/  LEA.HI R7, R7, R2, RZ, 0x2 ;  /* 0x0000000207077211 */ /* 0x000fe400078f10ff */
[----:B------:R-:W-:Y:S02]  /*0420*/  LEA.HI R10, R10, R3, RZ, 0x2 ;  /* 0x000000030a0a7211 */ /* 0x000fe400078f10ff */
[----:B------:R-:W-:Y:S01]  /*0430*/  LOP3.LUT R7, R7, 0xfffffffc, RZ, 0xc0, !PT ;  /* 0xfffffffc07077812 */ /* 0x000fe200078ec0ff */
[----:B------:R-:W-:Y:S01]  /*0440*/  VOTEU.ALL UP0, P0 ;  /* 0x00000000003f7886 */ /* 0x000fe20000000000 */
[----:B-1----:R-:W-:Y:S01]  /*0450*/  I2FP.F32.U32 R11, R8 ;  /* 0x00000008000b7245 */ /* 0x002fe20000201000 */
[----:B------:R-:W-:Y:S01]  /*0460*/  VOTEU.ALL UP1, P0 ;  /* 0x00000000003f7886 */ /* 0x000fe20000020000 */
[----:B------:R-:W-:Y:S01]  /*0470*/  LOP3.LUT R10, R10, 0x3ffffffc, RZ, 0xc0, !PT ;  /* 0x3ffffffc0a0a7812 */ /* 0x000fe200078ec0ff */
[----:B------:R-:W-:Y:S01]  /*0480*/  IMAD.IADD R7, R2, 0x1, -R7 ;  /* 0x0000000102077824 */ /* 0x000fe200078e0a07 */
[----:B------:R-:W1:Y:S01]  /*0490*/  @!UP0 S2UR UR7, SR_CgaCtaId ;  /* 0x00000000000789c3 */ /* 0x000e620000008800 */
[----:B0-----:R-:W-:Y:S01]  /*04a0*/  I2FP.F32.U32 R2, UR8 ;  /* 0x0000000800027c45 */ /* 0x001fe20008201000 */
[----:B------:R-:W-:Y:S01]  /*04b0*/  FMUL R13, R11, UR4 ;  /* 0x000000040b0d7c20 */ /* 0x000fe20008400000 */
[----:B------:R-:W-:Y:S01]  /*04c0*/  ULDC UR4, c[0x0][0x150] ;  /* 0x0000540000047ab9 */ /* 0x000fe20000000800 */
[----:B------:R-:W-:Y:S01]  /*04d0*/  IMAD.IADD R10, R3, 0x1, -R10 ;  /* 0x00000001030a7824 */ /* 0x000fe200078e0a0a */
[----:B------:R-:W-:Y:S01]  /*04e0*/  SHF.R.S32.HI R3, RZ, 0x1f, R6 ;  /* 0x0000001fff037819 */ /* 0x000fe20000011406 */
[----:B------:R-:W-:Y:S01]  /*04f0*/  FMUL R11, R2, UR4 ;  /* 0x00000004020b7c20 */ /* 0x000fe20008400000 */
[----:B------:R-:W-:Y:S01]  /*0500*/  UMOV UR4, 0x20 ;  /* 0x0000002000047882 */ /* 0x000fe20000000000 */
[----:B------:R-:W0:Y:S01]  /*0510*/  F2I.U32.TRUNC.NTZ R13, R13 ;  /* 0x0000000d000d7305 */ /* 0x000e22000020f000 */
[----:B------:R-:W-:Y:S01]  /*0520*/  LEA.HI R3, R3, R6, RZ, 0x2 ;  /* 0x0000000603037211 */ /* 0x000fe200078f10ff */
[----:B------:R-:W-:Y:S01]  /*0530*/  IMAD R7, R10, 0x4, R7 ;  /* 0x000000040a077824 */ /* 0x000fe200078e0207 */
[----:B------:R-:W-:Y:S01]  /*0540*/  @!UP0 UMOV UR6, 0x400 ;  /* 0x0000040000068882 */ /* 0x000fe20000000000 */
[----:B------:R-:W-:-:S04]  /*0550*/  @!UP0 UIADD3 UR4, -UR4, 0x100000, URZ ;  /* 0x0010000004048890 */ /* 0x000fc8000fffe13f */
[----:B------:R-:W-:Y:S02]  /*0560*/  @!UP0 USHF.L.U32 UR5, UR4, 0xb, URZ ;  /* 0x0000000b04058899 */ /* 0x000fe4000800063f */
[----:B------:R-:W-:Y:S01]  /*0570*/  @!UP0 USHF.L.U32 UR4, UR4, 0x1, URZ ;  /* 0x0000000104048899 */ /* 0x000fe2000800063f */
[----:B------:R-:W-:Y:S01]  /*0580*/  LOP3.LUT R3, R3, 0xfffffffc, RZ, 0xc0, !PT ;  /* 0xfffffffc03037812 */ /* 0x000fe200078ec0ff */
[C---:B------:R-:W-:Y:S01]  /*0590*/  IMAD.SHL.U32 R2, R7.reuse, 0x4, RZ ;  /* 0x0000000407027824 */ /* 0x040fe200078e00ff */
[----:B--2---:R-:W-:Y:S01]  /*05a0*/  ISETP.EQ.U32.AND P3, PT, R14, 0x1, PT ;  /* 0x000000010e00780c */ /* 0x004fe20003f62070 */
[----:B------:R-:W2:Y:S01]  /*05b0*/  F2I.U32.TRUNC.NTZ R11, R11 ;  /* 0x0000000b000b7305 */ /* 0x000ea2000020f000 */
[----:B------:R-:W-:Y:S02]  /*05c0*/  VIADD R14, R4, 0xffffffff ;  /* 0xffffffff040e7836 */ /* 0x000fe40000000000 */
[----:B------:R-:W-:Y:S01]  /*05d0*/  IMAD.IADD R6, R6, 0x1, -R3 ;  /* 0x0000000106067824 */ /* 0x000fe200078e0a03 */
[----:B------:R-:W-:-:S02]  /*05e0*/  LOP3.LUT R3, R7, 0xc, R2, 0x78, !PT ;  /* 0x0000000c07037812 */ /* 0x000fc400078e7802 */
[----:B------:R-:W-:Y:S01]  /*05f0*/  ISETP.GE.U32.AND P5, PT, R14, 0x2, PT ;  /* 0x000000020e00780c */ /* 0x000fe20003fa6070 */
[----:B0-----:R-:W-:Y:S01]  /*0600*/  IMAD.MOV R20, RZ, RZ, -R13 ;  /* 0x000000ffff147224 */ /* 0x001fe200078e0a0d */
[----:B-1----:R-:W-:Y:S01]  /*0610*/  @!UP0 ULEA UR6, UR7, UR6, 0x18 ;  /* 0x0000000607068291 */ /* 0x002fe2000f8ec03f */
[C---:B------:R-:W-:Y:S01]  /*0620*/  ISETP.NE.AND P1, PT, R6.reuse, 0x3, PT ;  /* 0x000000030600780c */ /* 0x040fe20003f25270 */
[----:B------:R-:W-:Y:S01]  /*0630*/  VOTEU.ALL UP0, P0 ;  /* 0x00000000003f7886 */ /* 0x000fe20000000000 */
[----:B---3--:R-:W-:Y:S01]  /*0640*/  IMAD R2, R17, R20, R8 ;  /* 0x0000001411027224 */ /* 0x008fe200078e0208 */
[----:B------:R-:W-:Y:S02]  /*0650*/  ISETP.LT.U32.AND P0, PT, R3, 0x2, !P2 ;  /* 0x000000020300780c */ /* 0x000fe40005701070 */
[----:B------:R-:W-:Y:S01]  /*0660*/  ISETP.EQ.OR P1, PT, R6, RZ, !P1 ;  /* 0x000000ff0600720c */ /* 0x000fe20004f22670 */
[----:B--2---:R-:W-:Y:S01]  /*0670*/  IMAD.MOV R11, RZ, RZ, -R11 ;  /* 0x000000ffff0b7224 */ /* 0x004fe200078e0a0b */
[----:B------:R-:W-:-:S02]  /*0680*/  ISETP.NE.AND P4, PT, R2, R3, PT ;  /* 0x000000030200720c */ /* 0x000fc40003f85270 */
[----:B------:R-:W-:Y:S01]  /*0690*/  ISETP.EQ.AND P1, PT, R4, RZ, P1 ;  /* 0x000000ff0400720c */ /* 0x000fe20000f22270 */
[----:B-----5:R-:W-:Y:S01]  /*06a0*/  IMAD R7, R12, R11, UR8 ;  /* 0x000000080c077e24 */ /* 0x020fe2000f8e020b */
[----:B------:R-:W0:Y:S02]  /*06b0*/  FENCE.VIEW.ASYNC.S ;  /* 0x00000000000073c6 */ /* 0x000e240000000000 */
[----:B0-----:R0:W1:Y:S01]  /*06c0*/  @!UP0 SYNCS.EXCH.64 URZ, [UR6+0x50], UR4 ;  /* 0x00005004063f85b2 */ /* 0x0010620008000100 */
[----:B------:R-:W-:Y:S02]  /*06d0*/  ISETP.NE.AND P2, PT, R4, RZ, PT ;  /* 0x000000ff0400720c */ /* 0x000fe40003f45270 */
[----:B------:R-:W-:Y:S02]  /*06e0*/  SEL R2, RZ, 0x1, !P1 ;  /* 0x00000001ff027807 */ /* 0x000fe40004800000 */
[----:B------:R-:W-:Y:S02]  /*06f0*/  ISETP.EQ.OR P4, PT, R7, RZ, !P4 ;  /* 0x000000ff0700720c */ /* 0x000fe40006782670 */
[----:B------:R-:W-:-:S02]  /*0700*/  SEL R2, R2, 0x2, P5 ;  /* 0x0000000202027807 */ /* 0x000fc40002800000 */
[----:B------:R-:W-:Y:S01]  /*0710*/  PLOP3.LUT P0, PT, P0, P4, PT, 0x80, 0x0 ;  /* 0x000000000000781c */ /* 0x000fe20000709070 */
[----:B------:R0:W2:Y:S01]  /*0720*/  @!UP1 SYNCS.EXCH.64 URZ, [UR6+0x58], UR4 ;  /* 0x00005804063f95b2 */ /* 0x0000a20008000100 */
[----:B------:R-:W-:Y:S01]  /*0730*/  NOP ;  /* 0x0000000000007918 */ /* 0x000fe20000000000 */
[----:B------:R-:W-:Y:S10]  /*0740*/  @!P3 BRA `(.L_x_3) ;  /* 0x000000000008b947 */ /* 0x000ff40003800000 */
[----:B-12-4-:R-:W-:Y:S01]  /*0750*/  UCGABAR_ARV ;  /* 0x00000000000079c7 */ /* 0x016fe20008000000 */
[----:B------:R-:W-:Y:S05]  /*0760*/  BRA `(.L_x_4) ;  /* 0x0000000000047947 */ /* 0x000fea0003800000 */
.L_x_3:
[----:B-12-4-:R-:W-:Y:S01]  /*0770*/  NOP ;  /* 0x0000000000007918 */ /* 0x016fe20000000000 */
.L_x_4:
[----:B------:R-:W1:Y:S01]  /*0780*/  LDC R4, c[0x0][0x65c] ;  /* 0x00019700ff047b82 */ /* 0x000e620000000800 */
[----:B------:R-:W-:Y:S01]  /*0790*/  IMAD.MOV.U32 R5, RZ, RZ, RZ ;  /* 0x000000ffff057224 */ /* 0x000fe200078e00ff */
[----:B-1----:R-:W-:Y:S01]  /*07a0*/  ISETP.NE.AND P4, PT, R4, 0x1, PT ;  /* 0x000000010400780c */ /* 0x002fe20003f85270 */
[----:B------:R-:W-:-:S12]  /*07b0*/  IMAD.U32 R4, RZ, RZ, UR8 ;  /* 0x00000008ff047e24 */ /* 0x000fd8000f8e00ff */
[----:B------:R-:W1:Y:S01]  /*07c0*/  @P4 LDC R13, c[0x0][0x10] ;  /* 0x00000400ff0d4b82 */ /* 0x000e620000000800 */
[----:B------:R-:W-:Y:S02]  /*07d0*/  @P4 IMAD.MOV.U32 R9, RZ, RZ, RZ ;  /* 0x000000ffff094224 */ /* 0x000fe400078e00ff */
[----:B------:R-:W-:-:S05]  /*07e0*/  @P4 IMAD.MOV.U32 R15, RZ, RZ, RZ ;  /* 0x000000ffff0f4224 */ /* 0x000fca00078e00ff */
[----:B------:R-:W2:Y:S01]  /*07f0*/  @!P4 LDC R11, c[0x0][0xc] ;  /* 0x00000300ff0bcb82 */ /* 0x000ea20000000800 */
[----:B-1----:R-:W-:-:S04]  /*0800*/  @P4 IMAD.WIDE.U32 R12, R13, UR8, R8 ;  /* 0x000000080d0c4c25 */ /* 0x002fc8000f8e0008 */
[----:B--2---:R-:W-:-:S04]  /*0810*/  @!P4 IMAD.WIDE.U32 R10, R8, R11, R4 ;  /* 0x0000000b080ac225 */ /* 0x004fc800078e0004 */
[----:B------:R-:W-:Y:S02]  /*0820*/  @P4 IMAD.MOV.U32 R4, RZ, RZ, R12 ;  /* 0x000000ffff044224 */ /* 0x000fe400078e000c */
[----:B------:R-:W-:Y:S02]  /*0830*/  @P4 IMAD.IADD R5, R13, 0x1, R15 ;  /* 0x000000010d054824 */ /* 0x000fe400078e020f */
[----:B------:R-:W-:Y:S02]  /*0840*/  @!P4 IMAD.MOV.U32 R4, RZ, RZ, R10 ;  /* 0x000000ffff04c224 */ /* 0x000fe400078e000a */
[----:B------:R-:W-:Y:S01]  /*0850*/  @!P4 IMAD.MOV.U32 R5, RZ, RZ, R11 ;  /* 0x000000ffff05c224 */ /* 0x000fe200078e000b */
[----:B------:R-:W-:Y:S06]  /*0860*/  @!P3 BRA `(.L_x_5) ;  /* 0x00000000000cb947 */ /* 0x000fec0003800000 */
[----:B------:R-:W-:Y:S01]  /*0870*/  UCGABAR_WAIT ;  /* 0x0000000000007dc7 */ /* 0x000fe20008000000 */
[----:B------:R-:W-:Y:S01]  /*0880*/  CCTL.IVALL ;  /* 0x00000000ff00798f */ /* 0x000fe20002000000 */
[----:B------:R-:W-:Y:S05]  /*0890*/  BRA `(.L_x_6) ;  /* 0x0000000000047947 */ /* 0x000fea0003800000 */
.L_x_5:
[----:B------:R-:W-:Y:S06]  /*08a0*/  BAR.SYNC.DEFER_BLOCKING 0x0 ;  /* 0x0000000000007b1d */ /* 0x000fec0000010000 */
.L_x_6:
[----:B------:R-:W-:Y:S05]  /*08b0*/  @!P2 BRA `(.L_x_7) ;  /* 0x0000004800d4a947 */ /* 0x000fea0003800000 */
[----:B------:R-:W-:-:S13]  /*08c0*/  ISETP.GT.U32.AND P1, PT, R14, 0x1, PT ;  /* 0x000000010e00780c */ /* 0x000fda0003f24070 */
[----:B0-----:R-:W-:Y:S05]  /*08d0*/  @P1 EXIT ;  /* 0x000000000000194d */ /* 0x001fea0003800000 */
[----:B------:R-:W-:Y:S01]  /*08e0*/  ULDC.64 UR4, c[0x0][0x650] ;  /* 0x0001940000047ab9 */ /* 0x000fe20000000a00 */
[----:B------:R-:W-:Y:S01]  /*08f0*/  PRMT R12, RZ, 0x7610, R12 ;  /* 0x00007610ff0c7816 */ /* 0x000fe2000000000c */
[----:B------:R-:W-:Y:S01]  /*0900*/  IMAD.MOV.U32 R13, RZ, RZ, -0x1 ;  /* 0xffffffffff0d7424 */ /* 0x000fe200078e00ff */
[----:B------:R-:W-:Y:S01]  /*0910*/  ISETP.GE.U32.AND P1, PT, R4, UR4, PT ;  /* 0x0000000404007c0c */ /* 0x000fe2000bf26070 */
[----:B------:R-:W-:Y:S02]  /*0920*/  IMAD.MOV.U32 R70, RZ, RZ, -0x1 ;  /* 0xffffffffff467424 */ /* 0x000fe400078e00ff */
[----:B------:R-:W-:Y:S01]  /*0930*/  IMAD.MOV.U32 R71, RZ, RZ, -0x1 ;  /* 0xffffffffff477424 */ /* 0x000fe200078e00ff */
[----:B------:R-:W-:-:S13]  /*0940*/  ISETP.GE.U32.AND.EX P1, PT, R5, UR5, PT, P1 ;  /* 0x0000000505007c0c */ /* 0x000fda000bf26110 */
[----:B------:R-:W-:Y:S05]  /*0950*/  @P1 BRA `(.L_x_8) ;  /* 0x0000000400241947 */ /* 0x000fea0003800000 */
[----:B------:R-:W0:Y:S01]  /*0960*/  LDC.64 R22, c[0x0][0x628] ;  /* 0x00018a00ff167b82 */ /* 0x000e220000000a00 */
[----:B------:R-:W-:Y:S02]  /*0970*/  IMAD.MOV.U32 R10, RZ, RZ, R4 ;  /* 0x000000ffff0a7224 */ /* 0x000fe400078e0004 */
[----:B------:R-:W-:-:S05]  /*0980*/  IMAD.MOV.U32 R11, RZ, RZ, R5 ;  /* 0x000000ffff0b7224 */ /* 0x000fca00078e0005 */
[----:B------:R-:W1:Y:S08]  /*0990*/  LDC R6, c[0x0][0x630] ;  /* 0x00018c00ff067b82 */ /* 0x000e700000000800 */
[----:B------:R-:W2:Y:S01]  /*09a0*/  LDC.64 R24, c[0x0][0x620] ;  /* 0x00018800ff187b82 */ /* 0x000ea20000000a00 */
[----:B0-----:R-:W-:-:S04]  /*09b0*/  ISETP.NE.U32.AND P1, PT, R22, RZ, PT ;  /* 0x000000ff1600720c */ /* 0x001fc80003f25070 */
[----:B------:R-:W-:-:S13]  /*09c0*/  ISETP.NE.AND.EX P1, PT, R23, RZ, PT, P1 ;  /* 0x000000ff1700720c */ /* 0x000fda0003f25310 */
[----:B-12---:R-:W-:Y:S05]  /*09d0*/  @!P1 BRA `(.L_x_9) ;  /* 0x0000000000289947 */ /* 0x006fea0003800000 */
[----:B------:R-:W0:Y:S02]  /*09e0*/  LDC R15, c[0x0][0x634] ;  /* 0x00018d00ff0f7b82 */ /* 0x000e240000000800 */
[----:B0-----:R-:W-:-:S05]  /*09f0*/  IADD3 R15, P1, R4, R15, RZ ;  /* 0x0000000f040f7210 */ /* 0x001fca0007f3e0ff */
[----:B------:R-:W-:-:S04]  /*0a00*/  IMAD.X R19, RZ, RZ, R5, P1 ;  /* 0x000000ffff137224 */ /* 0x000fc800008e0605 */
[----:B------:R-:W-:-:S04]  /*0a10*/  IMAD.WIDE.U32 R10, R19, R22, RZ ;  /* 0x00000016130a7225 */ /* 0x000fc800078e00ff */
[----:B------:R-:W-:-:S04]  /*0a20*/  IMAD.WIDE.U32 R12, P1, R15, R23, R10 ;  /* 0x000000170f0c7225 */ /* 0x000fc8000782000a */
[----:B------:R-:W-:-:S04]  /*0a30*/  IMAD.WIDE.U32 R10, R15, R22, RZ ;  /* 0x000000160f0a7225 */ /* 0x000fc800078e00ff */
[----:B------:R-:W-:Y:S01]  /*0a40*/  IMAD.X R15, RZ, RZ, RZ, P1 ;  /* 0x000000ffff0f7224 */ /* 0x000fe200008e06ff */
[----:B------:R-:W-:Y:S01]  /*0a50*/  IADD3 RZ, P1, R11, R12, RZ ;  /* 0x0000000c0bff7210 */ /* 0x000fe20007f3e0ff */
[----:B------:R-:W-:-:S04]  /*0a60*/  IMAD.MOV.U32 R14, RZ, RZ, R13 ;  /* 0x000000ffff0e7224 */ /* 0x000fc800078e000d */
[----:B------:R-:W-:-:S08]  /*0a70*/  IMAD.WIDE.U32.X R10, R19, R23, R14, P1 ;  /* 0x00000017130a7225 */ /* 0x000fd000008e040e */
.L_x_9:
[----:B------:R-:W0:Y:S01]  /*0a80*/  LDC.64 R22, c[0x0][0x640] ;  /* 0x00019000ff167b82 */ /* 0x000e220000000a00 */
[--C-:B------:R-:W-:Y:S01]  /*0a90*/  SHF.R.U64 R71, R10, R6, R11.reuse ;  /* 0x000000060a477219 */ /* 0x100fe2000000120b */
[----:B------:R-:W-:Y:S01]  /*0aa0*/  IMAD R26, R17, R20, R8 ;  /* 0x00000014111a7224 */ /* 0x000fe200078e0208 */
[----:B------:R-:W-:Y:S01]  /*0ab0*/  SHF.R.U32.HI R6, RZ, R6, R11 ;  /* 0x00000006ff067219 */ /* 0x000fe2000001160b */
[----:B------:R-:W-:Y:S01]  /*0ac0*/  IMAD.MOV.U32 R17, RZ, RZ, 0x1 ;  /* 0x00000001ff117424 */ /* 0x000fe200078e00ff */
[----:B------:R-:W-:-:S03]  /*0ad0*/  IADD3 R9, P1, RZ, -R71, RZ ;  /* 0x80000047ff097210 */ /* 0x000fc60007f3e0ff */
[----:B------:R-:W1:Y:S02]  /*0ae0*/  LDC R12, c[0x0][0x618] ;  /* 0x00018600ff0c7b82 */ /* 0x000e640000000800 */
[----:B------:R-:W-:-:S04]  /*0af0*/  IMAD.X R11, RZ, RZ, ~R6, P1 ;  /* 0x000000ffff0b7224 */ /* 0x000fc800008e0e06 */
[-C--:B------:R-:W-:Y:S02]  /*0b00*/  IMAD R6, R11, R24.reuse, RZ ;  /* 0x000000180b067224 */ /* 0x080fe400078e02ff */
[----:B------:R-:W2:Y:S01]  /*0b10*/  LDC R13, c[0x0][0x608] ;  /* 0x00018200ff0d7b82 */ /* 0x000ea20000000800 */
[----:B------:R-:W-:-:S04]  /*0b20*/  IMAD.WIDE.U32 R10, R9, R24, R4 ;  /* 0x00000018090a7225 */ /* 0x000fc800078e0004 */
[----:B------:R-:W-:-:S03]  /*0b30*/  IMAD R9, R9, R25, R6 ;  /* 0x0000001909097224 */ /* 0x000fc600078e0206 */
[----:B------:R-:W3:Y:S01]  /*0b40*/  LDC R16, c[0x0][0x658] ;  /* 0x00019600ff107b82 */ /* 0x000ee20000000800 */
[----:B0-----:R-:W-:Y:S01]  /*0b50*/  ISETP.NE.U32.AND P1, PT, R22, RZ, PT ;  /* 0x000000ff1600720c */ /* 0x001fe20003f25070 */
[----:B------:R-:W-:Y:S02]  /*0b60*/  IMAD.IADD R9, R11, 0x1, R9 ;  /* 0x000000010b097824 */ /* 0x000fe400078e0209 */
[----:B------:R-:W-:Y:S01]  /*0b70*/  IMAD.MOV.U32 R11, RZ, RZ, -0x1 ;  /* 0xffffffffff0b7424 */ /* 0x000fe200078e00ff */
[----:B------:R-:W-:-:S03]  /*0b80*/  ISETP.NE.AND.EX P1, PT, R23, RZ, PT, P1 ;  /* 0x000000ff1700720c */ /* 0x000fc60003f25310 */
[----:B------:R-:W0:Y:S01]  /*0b90*/  LDC R21, c[0x0][0x600] ;  /* 0x00018000ff157b82 */ /* 0x000e220000000800 */
[-CC-:B-1----:R-:W-:Y:S02]  /*0ba0*/  SHF.R.U64 R19, R10, R12.reuse, R9.reuse ;  /* 0x0000000c0a137219 */ /* 0x182fe40000001209 */
[----:B------:R-:W-:-:S05]  /*0bb0*/  SHF.R.U32.HI R6, RZ, R12, R9 ;  /* 0x0000000cff067219 */ /* 0x000fca0000011609 */
[----:B------:R-:W1:Y:S01]  /*0bc0*/  LDC R18, c[0x0][0x648] ;  /* 0x00019200ff127b82 */ /* 0x000e620000000800 */
[-CC-:B--2---:R-:W-:Y:S02]  /*0bd0*/  SHF.R.U64 R27, R19, R13.reuse, R6.reuse ;  /* 0x0000000d131b7219 */ /* 0x184fe40000001206 */
[----:B------:R-:W-:-:S05]  /*0be0*/  SHF.R.U32.HI R9, RZ, R13, R6 ;  /* 0x0000000dff097219 */ /* 0x000fca0000011606 */
[----:B------:R-:W2:Y:S01]  /*0bf0*/  LDC R24, c[0x0][0x638] ;  /* 0x00018e00ff187b82 */ /* 0x000ea20000000800 */
[-CC-:B---3--:R-:W-:Y:S02]  /*0c00*/  SHF.R.U64 R20, R27, R16.reuse, R9.reuse ;  /* 0x000000101b147219 */ /* 0x188fe40000001209 */
[-C--:B------:R-:W-:Y:S02]  /*0c10*/  SHF.L.U32 R6, R11, R16.reuse, RZ ;  /* 0x000000100b067219 */ /* 0x080fe400000006ff */
[----:B------:R-:W-:Y:S01]  /*0c20*/  SHF.R.U32.HI R9, RZ, R16, R9 ;  /* 0x00000010ff097219 */ /* 0x000fe20000011609 */
[----:B------:R-:W-:Y:S01]  /*0c30*/  IMAD.MOV.U32 R8, RZ, RZ, R20 ;  /* 0x000000ffff087224 */ /* 0x000fe200078e0014 */
[----:B------:R-:W-:Y:S01]  /*0c40*/  LOP3.LUT R14, RZ, R6, RZ, 0x33, !PT ;  /* 0x00000006ff0e7212 */ /* 0x000fe200078e33ff */
[----:B------:R-:W3:Y:S01]  /*0c50*/  LDC R25, c[0x0][0x610] ;  /* 0x00018400ff197b82 */ /* 0x000ee20000000800 */
[----:B------:R-:W-:Y:S05]  /*0c60*/  @!P1 BRA `(.L_x_10) ;  /* 0x0000000000289947 */ /* 0x000fea0003800000 */
[----:B------:R-:W4:Y:S02]  /*0c70*/  LDC R13, c[0x0][0x64c] ;  /* 0x00019300ff0d7b82 */ /* 0x000f240000000800 */
[----:B----4-:R-:W-:-:S05]  /*0c80*/  IADD3 R13, P1, R20, R13, RZ ;  /* 0x0000000d140d7210 */ /* 0x010fca0007f3e0ff */
        /* <DEDUP_REMOVED lines=8> */
.L_x_10:
[----:B-1----:R-:W-:Y:S01]  /*0d10*/  SHF.R.U64 R8, R8, R18, R9 ;  /* 0x0000001208087219 */ /* 0x002fe20000001209 */
[----:B0-----:R-:W-:Y:S01]  /*0d20*/  VIADD R10, R21, 0xffffffff ;  /* 0xffffffff150a7836 */ /* 0x001fe20000000000 */
[----:B------:R-:W-:Y:S01]  /*0d30*/  SHF.L.U32 R6, R17, R16, RZ ;  /* 0x0000001011067219 */ /* 0x000fe200000006ff */
[----:B------:R-:W-:Y:S01]  /*0d40*/  IMAD.MOV.U32 R12, RZ, RZ, 0x1 ;  /* 0x00000001ff0c7424 */ /* 0x000fe200078e00ff */
[----:B------:R-:W-:Y:S01]  /*0d50*/  LOP3.LUT R9, R27, R14, RZ, 0xc0, !PT ;  /* 0x0000000e1b097212 */ /* 0x000fe200078ec0ff */
[----:B------:R-:W-:Y:S01]  /*0d60*/  IMAD.MOV R11, RZ, RZ, -R8 ;  /* 0x000000ffff0b7224 */ /* 0x000fe200078e0a08 */
[----:B------:R-:W-:Y:S02]  /*0d70*/  SEL R7, R7, R26, !P4 ;  /* 0x0000001a07077207 */ /* 0x000fe40006000000 */
[----:B------:R-:W-:Y:S01]  /*0d80*/  LOP3.LUT R10, R19, R10, RZ, 0xc0, !PT ;  /* 0x0000000a130a7212 */ /* 0x000fe200078ec0ff */
[----:B------:R-:W-:Y:S02]  /*0d90*/  IMAD R8, R6, R8, R9 ;  /* 0x0000000806087224 */ /* 0x000fe400078e0209 */
[----:B--2---:R-:W-:-:S02]  /*0da0*/  IMAD R6, R11, R24, R20 ;  /* 0x000000180b067224 */ /* 0x004fc400078e0214 */
[----:B---3--:R-:W-:Y:S02]  /*0db0*/  IMAD R7, R8, R25, R7 ;  /* 0x0000001908077224 */ /* 0x008fe400078e0207 */
[----:B------:R-:W-:-:S05]  /*0dc0*/  IMAD R6, R6, R21, R10 ;  /* 0x0000001506067224 */ /* 0x000fca00078e020a */
[----:B------:R-:W-:Y:S02]  /*0dd0*/  SEL R70, R6, R7, !P4 ;  /* 0x0000000706467207 */ /* 0x000fe40006000000 */
[----:B------:R-:W-:-:S07]  /*0de0*/  SEL R13, R7, R6, !P4 ;  /* 0x00000006070d7207 */ /* 0x000fce0006000000 */
.L_x_8:
[----:B------:R-:W-:-:S08]  /*0df0*/  NOP ;  /* 0x0000000000007918 */ /* 0x000fd00000000000 */
[----:B------:R-:W0:Y:S02]  /*0e00*/  USETMAXREG.TRY_ALLOC.CTAPOOL UP0, 0xe8 ;  /* 0x000000e8000079c8 */ /* 0x000e240008000600 */
[----:B0-----:R-:W-:-:S13]  /*0e10*/  PLOP3.LUT P1, PT, PT, PT, UP0, 0x80, 0x0 ;  /* 0x000000000000781c */ /* 0x001fda0003f2f008 */
[----:B------:R-:W-:Y:S05]  /*0e20*/  @!P1 BRA `(.L_x_8) ;  /* 0xfffffffc00f09947 */ /* 0x000fea000383ffff */
[----:B------:R-:W-:Y:S01]  /*0e30*/  ULDC.64 UR4, c[0x0][0x598] ;  /* 0x0001660000047ab9 */ /* 0x000fe20000000a00 */
[----:B------:R-:W-:Y:S01]  /*0e40*/  ULDC.64 UR18, c[0x0][0x208] ;  /* 0x0000820000127ab9 */ /* 0x000fe20000000a00 */
[----:B------:R-:W-:-:S04]  /*0e50*/  ISETP.NE.U32.AND P1, PT, RZ, UR4, PT ;  /* 0x00000004ff007c0c */ /* 0x000fc8000bf25070 */
[----:B------:R-:W-:-:S13]  /*0e60*/  ISETP.NE.AND.EX P1, PT, RZ, UR5, PT, P1 ;  /* 0x00000005ff007c0c */ /* 0x000fda000bf25310 */
[----:B------:R-:W-:Y:S05]  /*0e70*/  @!P1 BRA `(.L_x_11) ;  /* 0x00000000001c9947 */ /* 0x000fea0003800000 */
[----:B------:R-:W0:Y:S02]  /*0e80*/  LDC.64 R6, c[0x0][0x598] ;  /* 0x00016600ff067b82 */ /* 0x000e240000000a00 */
[----:B0-----:R-:W2:Y:S02]  /*0e90*/  LDG.E.64 R6, desc[UR18][R6.64] ;  /* 0x0000001206067981 */ /* 0x001ea4000c1e1b00 */
[----:B--2---:R-:W-:-:S04]  /*0ea0*/  ISETP.NE.U32.AND P1, PT, R6, RZ, PT ;  /* 0x000000ff0600720c */ /* 0x004fc80003f25070 */
[----:B------:R-:W-:-:S13]  /*0eb0*/  ISETP.NE.AND.EX P1, PT, R7, RZ, PT, P1 ;  /* 0x000000ff0700720c */ /* 0x000fda0003f25310 */
[----:B------:R-:W-:Y:S05]  /*0ec0*/  @!P1 BRA `(.L_x_11) ;  /* 0x0000000000089947 */ /* 0x000fea0003800000 */
[----:B------:R0:W5:Y:S01]  /*0ed0*/  LD.E R10, desc[UR18][R6.64] ;  /* 0x00000012060a7980 */ /* 0x000162000c101900 */
[----:B------:R-:W-:Y:S05]  /*0ee0*/  BRA `(.L_x_12) ;  /* 0x0000000000207947 */ /* 0x000fea0003800000 */
.L_x_11:
[----:B------:R-:W-:Y:S02]  /*0ef0*/  ULDC.64 UR4, c[0x0][0x588] ;  /* 0x0001620000047ab9 */ /* 0x000fe40000000a00 */
[----:B------:R-:W-:-:S04]  /*0f00*/  ISETP.NE.U32.AND P1, PT, RZ, UR4, PT ;  /* 0x00000004ff007c0c */ /* 0x000fc8000bf25070 */
[----:B------:R-:W-:-:S13]  /*0f10*/  ISETP.NE.AND.EX P1, PT, RZ, UR5, PT, P1 ;  /* 0x00000005ff007c0c */ /* 0x000fda000bf25310 */
[----:B------:R-:W-:Y:S05]  /*0f20*/  @!P1 BRA `(.L_x_13) ;  /* 0x00000000000c9947 */ /* 0x000fea0003800000 */
[----:B------:R-:W0:Y:S02]  /*0f30*/  LDC.64 R10, c[0x0][0x588] ;  /* 0x00016200ff0a7b82 */ /* 0x000e240000000a00 */
[----:B0-----:R1:W5:Y:S01]  /*0f40*/  LDG.E R10, desc[UR18][R10.64] ;  /* 0x000000120a0a7981 */ /* 0x001362000c1e1900 */
[----:B------:R-:W-:Y:S05]  /*0f50*/  BRA `(.L_x_12) ;  /* 0x0000000000047947 */ /* 0x000fea0003800000 */
.L_x_13:
[----:B------:R-:W2:Y:S02]  /*0f60*/  LDC R10, c[0x0][0x580] ;  /* 0x00016000ff0a7b82 */ /* 0x000ea40000000800 */
.L_x_12:
[----:B------:R-:W-:Y:S02]  /*0f70*/  ULDC.64 UR4, c[0x0][0x5a0] ;  /* 0x0001680000047ab9 */ /* 0x000fe40000000a00 */
[----:B------:R-:W-:-:S04]  /*0f80*/  ISETP.NE.U32.AND P1, PT, RZ, UR4, PT ;  /* 0x00000004ff007c0c */ /* 0x000fc8000bf25070 */
[----:B------:R-:W-:-:S13]  /*0f90*/  ISETP.NE.AND.EX P1, PT, RZ, UR5, PT, P1 ;  /* 0x00000005ff007c0c */ /* 0x000fda000bf25310 */
[----:B------:R-:W-:Y:S05]  /*0fa0*/  @!P1 BRA `(.L_x_14) ;  /* 0x00000000001c9947 */ /* 0x000fea0003800000 */
[----:B0-----:R-:W0:Y:S02]  /*0fb0*/  LDC.64 R6, c[0x0][0x5a0] ;  /* 0x00016800ff067b82 */ /* 0x001e240000000a00 */
[----:B0-----:R-:W3:Y:S02]  /*0fc0*/  LDG.E.64 R6, desc[UR18][R6.64] ;  /* 0x0000001206067981 */ /* 0x001ee4000c1e1b00 */
[----:B---3--:R-:W-:-:S04]  /*0fd0*/  ISETP.NE.U32.AND P1, PT, R6, RZ, PT ;  /* 0x000000ff0600720c */ /* 0x008fc80003f25070 */
[----:B------:R-:W-:-:S13]  /*0fe0*/  ISETP.NE.AND.EX P1, PT, R7, RZ, PT, P1 ;  /* 0x000000ff0700720c */ /* 0x000fda0003f25310 */
[----:B------:R-:W-:Y:S05]  /*0ff0*/  @!P1 BRA `(.L_x_14) ;  /* 0x0000000000089947 */ /* 0x000fea0003800000 */
[----:B-1----:R0:W5:Y:S01]  /*1000*/  LD.E R11, desc[UR18][R6.64] ;  /* 0x00000012060b7980 */ /* 0x002162000c101900 */
[----:B------:R-:W-:Y:S05]  /*1010*/  BRA `(.L_x_15) ;  /* 0x0000000000207947 */ /* 0x000fea0003800000 */
.L_x_14:
[----:B------:R-:W-:Y:S02]  /*1020*/  ULDC.64 UR4, c[0x0][0x590] ;  /* 0x0001640000047ab9 */ /* 0x000fe40000000a00 */
[----:B------:R-:W-:-:S04]  /*1030*/  ISETP.NE.U32.AND P1, PT, RZ, UR4, PT ;  /* 0x00000004ff007c0c */ /* 0x000fc8000bf25070 */
[----:B------:R-:W-:-:S13]  /*1040*/  ISETP.NE.AND.EX P1, PT, RZ, UR5, PT, P1 ;  /* 0x00000005ff007c0c */ /* 0x000fda000bf25310 */
[----:B------:R-:W-:Y:S05]  /*1050*/  @!P1 BRA `(.L_x_16) ;  /* 0x00000000000c9947 */ /* 0x000fea0003800000 */
[----:B0-----:R-:W1:Y:S02]  /*1060*/  LDC.64 R6, c[0x0][0x590] ;  /* 0x00016400ff067b82 */ /* 0x001e640000000a00 */
[----:B-1----:R1:W5:Y:S01]  /*1070*/  LDG.E R11, desc[UR18][R6.64] ;  /* 0x00000012060b7981 */ /* 0x002362000c1e1900 */
[----:B------:R-:W-:Y:S05]  /*1080*/  BRA `(.L_x_15) ;  /* 0x0000000000047947 */ /* 0x000fea0003800000 */
.L_x_16:
[----:B-1----:R-:W3:Y:S02]  /*1090*/  LDC R11, c[0x0][0x584] ;  /* 0x00016100ff0b7b82 */ /* 0x002ee40000000800 */
.L_x_15:
[----:B------:R-:W-:-:S13]  /*10a0*/  LOP3.LUT P1, RZ, R12, 0xff, RZ, 0xc0, !PT ;  /* 0x000000ff0cff7812 */ /* 0x000fda000782c0ff */
[----:B------:R-:W-:Y:S05]  /*10b0*/  @!P1 EXIT ;  /* 0x000000000000994d */ /* 0x000fea0003800000 */
[----:B------:R-:W-:Y:S01]  /*10c0*/  ULDC UR4, c[0x0][0x28c] ;  /* 0x0000a30000047ab9 */ /* 0x000fe20000000800 */
[----:B------:R-:W-:Y:S01]  /*10d0*/  LOP3.LUT R80, R2, 0x1, RZ, 0xfc, !PT ;  /* 0x0000000102507812 */ /* 0x000fe200078efcff */
[----:B------:R-:W-:-:S04]  /*10e0*/  UIADD3 UR4, UR4, 0x3f, URZ ;  /* 0x0000003f04047890 */ /* 0x000fc8000fffe03f */
[----:B------:R-:W-:-:S04]  /*10f0*/  USHF.R.S32.HI UR5, URZ, 0x1f, UR4 ;  /* 0x0000001f3f057899 */ /* 0x000fc80008011404 */
[----:B------:R-:W-:-:S03]  /*1100*/  ULEA.HI UR5, UR5, UR4, URZ, 0x6 ;  /* 0x0000000405057291 */ /* 0x000fc6000f8f303f */
[----:B------:R-:W-:Y:S01]  /*1110*/  UMOV UR4, URZ ;  /* 0x0000003f00047c82 */ /* 0x000fe20008000000 */
[----:B------:R-:W-:-:S03]  /*1120*/  USHF.R.S32.HI UR9, URZ, 0x6, UR5 ;  /* 0x000000063f097899 */ /* 0x000fc60008011405 */
[----:B------:R-:W-:-:S09]  /*1130*/  UMOV UR5, URZ ;  /* 0x0000003f00057c82 */ /* 0x000fd20008000000 */
.L_x_105:
[----:B01----:R-:W-:Y:S01]  /*1140*/  LOP3.LUT R6, R0, 0x80, RZ, 0xc0, !PT ;  /* 0x0000008000067812 */ /* 0x003fe200078ec0ff */
[----:B------:R-:W0:Y:S01]  /*1150*/  S2UR UR13, SR_CgaCtaId ;  /* 0x00000000000d79c3 */ /* 0x000e220000008800 */
[----:B------:R-:W-:Y:S01]  /*1160*/  UMOV UR12, 0x400 ;  /* 0x00000400000c7882 */ /* 0x000fe20000000000 */
[----:B------:R-:W-:Y:S01]  /*1170*/  UMOV UR6, URZ ;  /* 0x0000003f00067c82 */ /* 0x000fe20008000000 */
[----:B------:R-:W-:Y:S01]  /*1180*/  SHF.R.U32.HI R6, RZ, 0x7, R6 ;  /* 0x00000007ff067819 */ /* 0x000fe20000011606 */
[----:B------:R-:W-:Y:S01]  /*1190*/  UMOV UR7, URZ ;  /* 0x0000003f00077c82 */ /* 0x000fe20008000000 */
[----:B------:R-:W-:Y:S01]  /*11a0*/  UMOV UR16, UR5 ;  /* 0x0000000500107c82 */ /* 0x000fe20008000000 */
[----:B------:R-:W-:Y:S02]  /*11b0*/  CS2R R14, SRZ ;  /* 0x00000000000e7805 */ /* 0x000fe4000001ff00 */
[----:B------:R-:W-:Y:S01]  /*11c0*/  CS2R R16, SRZ ;  /* 0x0000000000107805 */ /* 0x000fe2000001ff00 */
[----:B------:R-:W1:Y:S01]  /*11d0*/  LDC R7, c[0x0][0x28c] ;  /* 0x0000a300ff077b82 */ /* 0x000e620000000800 */
[----:B----4-:R-:W4:Y:S01]  /*11e0*/  SHFL.IDX PT, R6, R6, RZ, 0x1f ;  /* 0x00001fff06067589 */ /* 0x010f2200000e0000 */
[----:B------:R-:W-:-:S02]  /*11f0*/  CS2R R18, SRZ ;  /* 0x0000000000127805 */ /* 0x000fc4000001ff00 */
[----:B------:R-:W-:Y:S02]  /*1200*/  CS2R R20, SRZ ;  /* 0x0000000000147805 */ /* 0x000fe4000001ff00 */
[----:B------:R-:W-:Y:S02]  /*1210*/  CS2R R22, SRZ ;  /* 0x0000000000167805 */ /* 0x000fe4000001ff00 */
[----:B------:R-:W-:Y:S02]  /*1220*/  CS2R R56, SRZ ;  /* 0x0000000000387805 */ /* 0x000fe4000001ff00 */
[----:B------:R-:W-:Y:S02]  /*1230*/  CS2R R58, SRZ ;  /* 0x00000000003a7805 */ /* 0x000fe4000001ff00 */
[----:B------:R-:W-:Y:S02]  /*1240*/  CS2R R60, SRZ ;  /* 0x00000000003c7805 */ /* 0x000fe4000001ff00 */
[----:B------:R-:W-:-:S02]  /*1250*/  CS2R R62, SRZ ;  /* 0x00000000003e7805 */ /* 0x000fc4000001ff00 */
[----:B------:R-:W-:Y:S02]  /*1260*/  CS2R R64, SRZ ;  /* 0x0000000000407805 */ /* 0x000fe4000001ff00 */
[----:B------:R-:W-:Y:S02]  /*1270*/  CS2R R66, SRZ ;  /* 0x0000000000427805 */ /* 0x000fe4000001ff00 */
[----:B------:R-:W-:Y:S02]  /*1280*/  CS2R R68, SRZ ;  /* 0x0000000000447805 */ /* 0x000fe4000001ff00 */
[----:B------:R-:W-:Y:S02]  /*1290*/  CS2R R72, SRZ ;  /* 0x0000000000487805 */ /* 0x000fe4000001ff00 */
[----:B------:R-:W-:Y:S02]  /*12a0*/  CS2R R74, SRZ ;  /* 0x00000000004a7805 */ /* 0x000fe4000001ff00 */
[----:B------:R-:W-:-:S02]  /*12b0*/  CS2R R76, SRZ ;  /* 0x00000000004c7805 */ /* 0x000fc4000001ff00 */
[----:B------:R-:W-:Y:S01]  /*12c0*/  CS2R R78, SRZ ;  /* 0x00000000004e7805 */ /* 0x000fe2000001ff00 */
[----:B------:R-:W-:Y:S01]  /*12d0*/  IMAD.U32 R12, RZ, RZ, UR4 ;  /* 0x00000004ff0c7e24 */ /* 0x000fe2000f8e00ff */
[----:B--2---:R-:W-:Y:S02]  /*12e0*/  CS2R R24, SRZ ;  /* 0x0000000000187805 */ /* 0x004fe4000001ff00 */
[----:B------:R-:W-:Y:S02]  /*12f0*/  CS2R R26, SRZ ;  /* 0x00000000001a7805 */ /* 0x000fe4000001ff00 */
[----:B------:R-:W-:Y:S02]  /*1300*/  CS2R R28, SRZ ;  /* 0x00000000001c7805 */ /* 0x000fe4000001ff00 */
[----:B------:R-:W-:Y:S02]  /*1310*/  CS2R R30, SRZ ;  /* 0x00000000001e7805 */ /* 0x000fe4000001ff00 */
[----:B------:R-:W-:-:S02]  /*1320*/  CS2R R32, SRZ ;  /* 0x0000000000207805 */ /* 0x000fc4000001ff00 */
[----:B------:R-:W-:Y:S02]  /*1330*/  CS2R R34, SRZ ;  /* 0x0000000000227805 */ /* 0x000fe4000001ff00 */
[----:B------:R-:W-:Y:S02]  /*1340*/  CS2R R36, SRZ ;  /* 0x0000000000247805 */ /* 0x000fe4000001ff00 */
[----:B-1----:R-:W-:Y:S02]  /*1350*/  ISETP.GE.AND P1, PT, R7, 0x1, PT ;  /* 0x000000010700780c */ /* 0x002fe40003f26270 */
[----:B------:R-:W-:Y:S02]  /*1360*/  CS2R R38, SRZ ;  /* 0x0000000000267805 */ /* 0x000fe4000001ff00 */
[----:B----4-:R-:W-:Y:S02]  /*1370*/  R2UR UR8, R6 ;  /* 0x00000000060872ca */ /* 0x010fe400000e0000 */
        /* <DEDUP_REMOVED lines=8> */
[----:B------:R-:W-:-:S04]  /*1400*/  ULEA.HI UR10, UR8, UR8, URZ, 0x1 ;  /* 0x00000008080a7291 */ /* 0x000fc8000f8f083f */
[----:B------:R-:W-:Y:S02]  /*1410*/  ULOP3.LUT UR11, UR10, 0xffffe, URZ, 0xc0, !UPT ;  /* 0x000ffffe0a0b7892 */ /* 0x000fe4000f8ec03f */
[----:B0-----:R-:W-:Y:S02]  /*1420*/  ULEA UR10, UR13, UR12, 0x18 ;  /* 0x0000000c0d0a7291 */ /* 0x001fe4000f8ec03f */
[----:B------:R-:W-:-:S03]  /*1430*/  UIADD3 UR11, UR8, -UR11, URZ ;  /* 0x8000000b080b7290 */ /* 0x000fc6000fffe03f */
[----:B------:R-:W-:Y:S01]  /*1440*/  UMOV UR8, URZ ;  /* 0x0000003f00087c82 */ /* 0x000fe20008000000 */
[----:B------:R-:W-:-:S04]  /*1450*/  ULEA UR11, UR11, UR10, 0xc ;  /* 0x0000000a0b0b7291 */ /* 0x000fc8000f8e603f */
[----:B------:R-:W-:-:S04]  /*1460*/  UIADD3 UR11, UR11, 0x100, URZ ;  /* 0x000001000b0b7890 */ /* 0x000fc8000fffe03f */
[----:B------:R-:W-:-:S04]  /*1470*/  USHF.R.U32.HI UR11, URZ, 0x4, UR11 ;  /* 0x000000043f0b7899 */ /* 0x000fc8000801160b */
[----:B------:R-:W-:Y:S01]  /*1480*/  ULOP3.LUT UR11, UR11, 0x3fff, URZ, 0xc0, !UPT ;  /* 0x00003fff0b0b7892 */ /* 0x000fe2000f8ec03f */
[----:B------:R-:W-:Y:S11]  /*1490*/  @!P1 BRA `(.L_x_17) ;  /* 0x00000004006c9947 */ /* 0x000ff60003800000 */
[----:B------:R-:W-:-:S13]  /*14a0*/  ISETP.NE.AND P2, PT, R80, 0x3, PT ;  /* 0x000000035000780c */ /* 0x000fda0003f45270 */
[----:B------:R-:W-:Y:S05]  /*14b0*/  @!P2 BRA `(.L_x_18) ;  /* 0x000000000004a947 */ /* 0x000fea0003800000 */
[----:B------:R-:W-:Y:S01]  /*14c0*/  BPT.TRAP 0x1 ;  /* 0x000000040000795c */ /* 0x000fe20000300000 */
.L_x_18:
[----:B------:R-:W-:Y:S01]  /*14d0*/  ULEA UR6, UR5, UR10, 0x3 ;  /* 0x0000000a05067291 */ /* 0x000fe2000f8e183f */
[----:B------:R-:W-:-:S05]  /*14e0*/  IMAD.U32 R6, RZ, RZ, UR4 ;  /* 0x00000004ff067e24 */ /* 0x000fca000f8e00ff */
[----:B------:R-:W-:-:S04]  /*14f0*/  SHF.L.U32 R6, R6, 0x1f, RZ ;  /* 0x0000001f06067819 */ /* 0x000fc800000006ff */
[----:B------:R0:W1:Y:S01]  /*1500*/  SYNCS.PHASECHK.TRANS64.TRYWAIT P1, [UR6], R6 ;  /* 0x00000006ff0075a7 */ /* 0x0000620008020146 */
[----:B------:R-:W-:Y:S05]  /*1510*/  @!P2 BRA `(.L_x_19) ;  /* 0x000000000004a947 */ /* 0x000fea0003800000 */
[----:B------:R-:W-:Y:S01]  /*1520*/  BPT.TRAP 0x1 ;  /* 0x000000040000795c */ /* 0x000fe20000300000 */
.L_x_19:
[----:B-1----:R-:W-:Y:S05]  /*1530*/  @P1 BRA `(.L_x_20) ;  /* 0x0000000000081947 */ /* 0x002fea0003800000 */
[----:B------:R-:W1:Y:S02]  /*1540*/  SYNCS.PHASECHK.TRANS64.TRYWAIT P1, [UR6], R6 ;  /* 0x00000006ff0075a7 */ /* 0x000e640008020146 */
[----:B-1----:R-:W-:Y:S05]  /*1550*/  @!P1 BRA `(.L_x_21) ;  /* 0x0000005400089947 */ /* 0x002fea0003800000 */
.L_x_20:
[----:B------:R-:W-:Y:S01]  /*1560*/  UIADD3 UR6, UR10, 0x8100, URZ ;  /* 0x000081000a067890 */ /* 0x000fe2000fffe03f */
[----:B------:R-:W-:Y:S01]  /*1570*/  WARPGROUP.ARRIVE ;  /* 0x00000000000079c5 */ /* 0x000fe20000000000 */
[----:B------:R-:W-:Y:S01]  /*1580*/  ULOP3.LUT UR12, UR11, 0x10000, URZ, 0xfc, !UPT ;  /* 0x000100000b0c7892 */ /* 0x000fe2000f8efc3f */
[----:B------:R-:W-:Y:S01]  /*1590*/  CS2R R14, SRZ ;  /* 0x00000000000e7805 */ /* 0x000fe2000001ff00 */
[----:B------:R-:W-:Y:S01]  /*15a0*/  USHF.R.U32.HI UR6, URZ, 0x4, UR6 ;  /* 0x000000043f067899 */ /* 0x000fe20008011606 */
[----:B------:R-:W-:Y:S01]  /*15b0*/  CS2R R16, SRZ ;  /* 0x0000000000107805 */ /* 0x000fe2000001ff00 */
[----:B------:R-:W-:Y:S01]  /*15c0*/  ULEA UR12, UR5, UR12, 0x9 ;  /* 0x0000000c050c7291 */ /* 0x000fe2000f8e483f */
[----:B------:R-:W-:Y:S01]  /*15d0*/  CS2R R18, SRZ ;  /* 0x0000000000127805 */ /* 0x000fe2000001ff00 */
[----:B------:R-:W-:Y:S01]  /*15e0*/  ULOP3.LUT UR6, UR6, 0x3fff, URZ, 0xc0, !UPT ;  /* 0x00003fff06067892 */ /* 0x000fe2000f8ec03f */
[----:B------:R-:W-:Y:S01]  /*15f0*/  CS2R R20, SRZ ;  /* 0x0000000000147805 */ /* 0x000fe2000001ff00 */
[----:B------:R-:W-:Y:S01]  /*1600*/  UMOV UR13, 0x80000020 ;  /* 0x80000020000d7882 */ /* 0x000fe20000000000 */
[----:B------:R-:W-:Y:S01]  /*1610*/  UMOV UR15, 0x80000020 ;  /* 0x80000020000f7882 */ /* 0x000fe20000000000 */
[----:B------:R-:W-:Y:S01]  /*1620*/  ULOP3.LUT UR6, UR6, 0x10000, URZ, 0xfc, !UPT ;  /* 0x0001000006067892 */ /* 0x000fe2000f8efc3f */
[----:B------:R-:W-:Y:S01]  /*1630*/  CS2R R22, SRZ ;  /* 0x0000000000167805 */ /* 0x000fe2000001ff00 */
[----:B------:R-:W-:Y:S01]  /*1640*/  ULDC UR7, c[0x0][0x50c] ;  /* 0x0001430000077ab9 */ /* 0x000fe20000000800 */
[----:B------:R-:W-:Y:S01]  /*1650*/  CS2R R56, SRZ ;  /* 0x0000000000387805 */ /* 0x000fe2000001ff00 */
[----:B------:R-:W-:Y:S01]  /*1660*/  ULEA UR14, UR5, UR6, 0x8 ;  /* 0x00000006050e7291 */ /* 0x000fe2000f8e403f */
[----:B------:R-:W-:Y:S01]  /*1670*/  CS2R R58, SRZ ;  /* 0x00000000003a7805 */ /* 0x000fe2000001ff00 */
[----:B------:R-:W-:Y:S01]  /*1680*/  UISETP.NE.AND UP0, UPT, UR7, 0x2, UPT ;  /* 0x000000020700788c */ /* 0x000fe2000bf05270 */
[----:B------:R-:W-:Y:S01]  /*1690*/  CS2R R60, SRZ ;  /* 0x00000000003c7805 */ /* 0x000fe2000001ff00 */
[----:B------:R-:W-:Y:S01]  /*16a0*/  UMOV UR6, 0x2 ;  /* 0x0000000200067882 */ /* 0x000fe20000000000 */
[----:B------:R-:W-:Y:S01]  /*16b0*/  CS2R R62, SRZ ;  /* 0x00000000003e7805 */ /* 0x000fe2000001ff00 */
[----:B------:R-:W-:Y:S01]  /*16c0*/  USEL UR7, URZ, 0x1, UP0 ;  /* 0x000000013f077887 */ /* 0x000fe20008000000 */
[----:B------:R-:W-:-:S02]  /*16d0*/  CS2R R64, SRZ ;  /* 0x0000000000407805 */ /* 0x000fc4000001ff00 */
[----:B------:R-:W-:Y:S01]  /*16e0*/  CS2R R66, SRZ ;  /* 0x0000000000427805 */ /* 0x000fe2000001ff00 */
[----:B------:R-:W-:Y:S01]  /*16f0*/  QGMMA.64x64x32.F32.E5M2.E5M2 R24, gdesc[UR12], RZ, !UPT ;  /* 0x00e000000c1879f3 */ /* 0x000fe2000c7038ff */
[----:B------:R-:W-:Y:S01]  /*1700*/  UIADD3 UR12, UR12, 0x2, URZ ;  /* 0x000000020c0c7890 */ /* 0x000fe2000fffe03f */
[----:B------:R-:W-:Y:S02]  /*1710*/  CS2R R68, SRZ ;  /* 0x0000000000447805 */ /* 0x000fe4000001ff00 */
[----:B------:R-:W-:Y:S01]  /*1720*/  ISETP.NE.AND P1, PT, RZ, UR7, PT ;  /* 0x00000007ff007c0c */ /* 0x000fe2000bf25270 */
[----:B------:R-:W-:Y:S01]  /*1730*/  UIADD3 UR14, UR14, 0x2, URZ ;  /* 0x000000020e0e7890 */ /* 0x000fe2000fffe03f */
[----:B------:R-:W-:Y:S01]  /*1740*/  CS2R R72, SRZ ;  /* 0x0000000000487805 */ /* 0x000fe2000001ff00 */
[----:B------:R-:W-:Y:S01]  /*1750*/  UMOV UR13, 0x80000020 ;  /* 0x80000020000d7882 */ /* 0x000fe20000000000 */
[----:B------:R-:W-:Y:S01]  /*1760*/  UMOV UR15, 0x80000020 ;  /* 0x80000020000f7882 */ /* 0x000fe20000000000 */
[----:B------:R-:W-:-:S02]  /*1770*/  CS2R R74, SRZ ;  /* 0x00000000004a7805 */ /* 0x000fc4000001ff00 */
[----:B------:R-:W-:Y:S02]  /*1780*/  CS2R R76, SRZ ;  /* 0x00000000004c7805 */ /* 0x000fe4000001ff00 */
[----:B------:R-:W-:Y:S01]  /*1790*/  CS2R R78, SRZ ;  /* 0x00000000004e7805 */ /* 0x000fe2000001ff00 */
[----:B------:R-:W-:Y:S03]  /*17a0*/  QGMMA.64x64x32.F32.E5M2.E5M2 R24, gdesc[UR12], R24, gsb0 ;  /* 0x00e000000c1879f3 */ /* 0x000fe60008003818 */
[----:B------:R-:W-:Y:S05]  /*17b0*/  @!P1 BRA `(.L_x_22) ;  /* 0x0000000000889947 */ /* 0x000fea0003800000 */
[----:B------:R-:W-:Y:S02]  /*17c0*/  WARPGROUP.DEPBAR.LE gsb0, 0x0 ;  /* 0x00008000000079c5 */ /* 0x000fe40000010000 */
[----:B------:R-:W-:-:S01]  /*17d0*/  FADD R79, RZ, R24 ;  /* 0x00000018ff4f7221 */ /* 0x000fc20000000000 */
[----:B------:R-:W-:Y:S01]  /*17e0*/  FADD R78, RZ, R25 ;  /* 0x00000019ff4e7221 */ /* 0x000fe20000000000 */
        /* <DEDUP_REMOVED lines=30> */
[----:B------:R-:W-:-:S06]  /*19d0*/  UMOV UR6, URZ ;  /* 0x0000003f00067c82 */ /* 0x000fcc0008000000 */
.L_x_22:
[----:B------:R-:W-:-:S04]  /*19e0*/  UIADD3 UR16, UR5, 0x1, URZ ;  /* 0x0000000105107890 */ /* 0x000fc8000fffe03f */
[----:B------:R-:W-:-:S04]  /*19f0*/  UISETP.NE.AND UP0, UPT, UR16, 0x4, UPT ;  /* 0x000000041000788c */ /* 0x000fc8000bf05270 */
[----:B------:R-:W-:Y:S02]  /*1a00*/  USEL UR8, URZ, 0x1, UP0 ;  /* 0x000000013f087887 */ /* 0x000fe40008000000 */
[----:B------:R-:W-:Y:S02]  /*1a10*/  USEL UR16, UR16, URZ, UP0 ;  /* 0x0000003f10107287 */ /* 0x000fe40008000000 */
[----:B------:R-:W-:-:S06]  /*1a20*/  ULOP3.LUT UR8, UR4, UR8, URZ, 0x3c, !UPT ;  /* 0x0000000804087292 */ /* 0x000fcc000f8e3c3f */
[----:B------:R-:W-:Y:S01]  /*1a30*/  IMAD.U32 R12, RZ, RZ, UR8 ;  /* 0x00000008ff0c7e24 */ /* 0x000fe2000f8e00ff */
[----:B------:R-:W-:-:S06]  /*1a40*/  UMOV UR8, 0x1 ;  /* 0x0000000100087882 */ /* 0x000fcc0000000000 */
.L_x_17:
[----:B------:R-:W-:-:S04]  /*1a50*/  UISETP.LT.AND UP0, UPT, UR9, 0x1, UPT ;  /* 0x000000010900788c */ /* 0x000fc8000bf01270 */
[----:B------:R-:W-:-:S04]  /*1a60*/  USEL UR12, UR9, 0x1, UP0 ;  /* 0x00000001090c7887 */ /* 0x000fc80008000000 */
[----:B------:R-:W-:-:S04]  /*1a70*/  UIADD3 UR12, UR9, -UR12, URZ ;  /* 0x8000000c090c7290 */ /* 0x000fc8000fffe03f */
[----:B------:R-:W-:-:S06]  /*1a80*/  UISETP.GE.AND UP0, UPT, UR12, 0x1, UPT ;  /* 0x000000010c00788c */ /* 0x000fcc000bf06270 */
[----:B------:R-:W-:-:S13]  /*1a90*/  PLOP3.LUT P1, PT, PT, PT, UP0, 0x80, 0x0 ;  /* 0x000000000000781c */ /* 0x000fda0003f2f008 */
[----:B------:R-:W-:Y:S05]  /*1aa0*/  @!P1 BRA `(.L_x_23) ;  /* 0x0000000400849947 */ /* 0x000fea0003800000 */
[----:B01----:R-:W-:Y:S01]  /*1ab0*/  IMAD.U32 R6, RZ, RZ, UR12 ;  /* 0x0000000cff067e24 */ /* 0x003fe2000f8e00ff */
[----:B------:R-:W-:Y:S01]  /*1ac0*/  ULDC UR17, c[0x0][0x50c] ;  /* 0x0001430000117ab9 */ /* 0x000fe20000000800 */
[----:B------:R-:W-:-:S07]  /*1ad0*/  IMAD.U32 R7, RZ, RZ, UR5 ;  /* 0x00000005ff077e24 */ /* 0x000fce000f8e00ff */
.L_x_31:
[----:B------:R-:W-:-:S13]  /*1ae0*/  ISETP.NE.AND P2, PT, R80, 0x3, PT ;  /* 0x000000035000780c */ /* 0x000fda0003f45270 */
[----:B0-----:R-:W-:Y:S05]  /*1af0*/  @!P2 BRA `(.L_x_24) ;  /* 0x000000000004a947 */ /* 0x001fea0003800000 */
[----:B------:R-:W-:Y:S01]  /*1b00*/  BPT.TRAP 0x1 ;  /* 0x000000040000795c */ /* 0x000fe20000300000 */
.L_x_24:
[----:B------:R-:W0:Y:S01]  /*1b10*/  S2UR UR12, SR_CgaCtaId ;  /* 0x00000000000c79c3 */ /* 0x000e220000008800 */
[----:B------:R-:W-:Y:S01]  /*1b20*/  UMOV UR10, 0x400 ;  /* 0x00000400000a7882 */ /* 0x000fe20000000000 */
[----:B------:R-:W-:Y:S01]  /*1b30*/  SHF.L.U32 R8, R12, 0x1f, RZ ;  /* 0x0000001f0c087819 */ /* 0x000fe200000006ff */
[----:B0-----:R-:W-:-:S04]  /*1b40*/  ULEA UR10, UR12, UR10, 0x18 ;  /* 0x0000000a0c0a7291 */ /* 0x001fc8000f8ec03f */
[----:B------:R-:W-:-:S09]  /*1b50*/  ULEA UR12, UR16, UR10, 0x3 ;  /* 0x0000000a100c7291 */ /* 0x000fd2000f8e183f */
[----:B------:R0:W1:Y:S01]  /*1b60*/  SYNCS.PHASECHK.TRANS64.TRYWAIT P1, [UR12], R8 ;  /* 0x00000008ff0075a7 */ /* 0x000062000802014c */
[----:B------:R-:W-:Y:S05]  /*1b70*/  @!P2 BRA `(.L_x_25) ;  /* 0x000000000004a947 */ /* 0x000fea0003800000 */
[----:B------:R-:W-:Y:S01]  /*1b80*/  BPT.TRAP 0x1 ;  /* 0x000000040000795c */ /* 0x000fe20000300000 */
.L_x_25:
[----:B-1----:R-:W-:Y:S05]  /*1b90*/  @P1 BRA `(.L_x_26) ;  /* 0x0000000000081947 */ /* 0x002fea0003800000 */
[----:B------:R-:W1:Y:S02]  /*1ba0*/  SYNCS.PHASECHK.TRANS64.TRYWAIT P1, [UR12], R8 ;  /* 0x00000008ff0075a7 */ /* 0x000e64000802014c */
[----:B-1----:R-:W-:Y:S05]  /*1bb0*/  @!P1 BRA `(.L_x_27) ;  /* 0x0000004c00889947 */ /* 0x002fea0003800000 */
.L_x_26:
[----:B------:R-:W-:Y:S01]  /*1bc0*/  UIADD3 UR12, UR10, 0x8100, URZ ;  /* 0x000081000a0c7890 */ /* 0x000fe2000fffe03f */
[----:B------:R-:W-:Y:S01]  /*1bd0*/  WARPGROUP.ARRIVE ;  /* 0x00000000000079c5 */ /* 0x000fe20000000000 */
[----:B------:R-:W-:Y:S02]  /*1be0*/  UISETP.NE.AND UP0, UPT, UR7, URZ, UPT ;  /* 0x0000003f0700728c */ /* 0x000fe4000bf05270 */
[----:B------:R-:W-:Y:S02]  /*1bf0*/  USHF.R.U32.HI UR12, URZ, 0x4, UR12 ;  /* 0x000000043f0c7899 */ /* 0x000fe4000801160c */
[----:B------:R-:W-:Y:S02]  /*1c00*/  USEL UR8, UR8, URZ, !UP0 ;  /* 0x0000003f08087287 */ /* 0x000fe4000c000000 */
[----:B------:R-:W-:Y:S02]  /*1c10*/  ULOP3.LUT UR7, UR12, 0x3fff, URZ, 0xc0, !UPT ;  /* 0x00003fff0c077892 */ /* 0x000fe4000f8ec03f */
[----:B------:R-:W-:-:S02]  /*1c20*/  ULOP3.LUT UR12, UR11, 0x10000, URZ, 0xfc, !UPT ;  /* 0x000100000b0c7892 */ /* 0x000fc4000f8efc3f */
[----:B------:R-:W-:Y:S02]  /*1c30*/  ULOP3.LUT UR7, UR7, 0x10000, URZ, 0xfc, !UPT ;  /* 0x0001000007077892 */ /* 0x000fe4000f8efc3f */
[----:B------:R-:W-:Y:S02]  /*1c40*/  UISETP.NE.U32.AND UP0, UPT, UR8, URZ, UPT ;  /* 0x0000003f0800728c */ /* 0x000fe4000bf05070 */
[----:B------:R-:W-:Y:S02]  /*1c50*/  ULEA UR12, UR16, UR12, 0x9 ;  /* 0x0000000c100c7291 */ /* 0x000fe4000f8e483f */
[----:B------:R-:W-:Y:S01]  /*1c60*/  ULEA UR14, UR16, UR7, 0x8 ;  /* 0x00000007100e7291 */ /* 0x000fe2000f8e403f */
[----:B------:R-:W-:Y:S01]  /*1c70*/  UMOV UR13, 0x80000020 ;  /* 0x80000020000d7882 */ /* 0x000fe20000000000 */
[----:B------:R-:W-:Y:S01]  /*1c80*/  UMOV UR15, 0x80000020 ;  /* 0x80000020000f7882 */ /* 0x000fe20000000000 */
[----:B------:R-:W-:-:S06]  /*1c90*/  UIADD3 UR6, UR6, 0x2, URZ ;  /* 0x0000000206067890 */ /* 0x000fcc000fffe03f */
[----:B------:R-:W-:Y:S01]  /*1ca0*/  QGMMA.64x64x32.F32.E5M2.E5M2 R24, gdesc[UR12], R24, UP0 ;  /* 0x00e000000c1879f3 */ /* 0x000fe2000bf03818 */
[----:B------:R-:W-:Y:S02]  /*1cb0*/  UIADD3 UR12, UR12, 0x2, URZ ;  /* 0x000000020c0c7890 */ /* 0x000fe4000fffe03f */
[----:B------:R-:W-:Y:S01]  /*1cc0*/  UIADD3 UR14, UR14, 0x2, URZ ;  /* 0x000000020e0e7890 */ /* 0x000fe2000fffe03f */
[----:B------:R-:W-:Y:S01]  /*1cd0*/  UMOV UR13, 0x80000020 ;  /* 0x80000020000d7882 */ /* 0x000fe20000000000 */
[----:B------:R-:W-:Y:S01]  /*1ce0*/  UMOV UR15, 0x80000020 ;  /* 0x80000020000f7882 */ /* 0x000fe20000000000 */
[----:B------:R-:W-:-:S04]  /*1cf0*/  UISETP.NE.AND UP0, UPT, UR6, UR17, UPT ;  /* 0x000000110600728c */ /* 0x000fc8000bf05270 */
[----:B------:R-:W-:-:S06]  /*1d00*/  USEL UR7, URZ, 0x1, UP0 ;  /* 0x000000013f077887 */ /* 0x000fcc0008000000 */
[----:B------:R-:W-:Y:S01]  /*1d10*/  ISETP.NE.AND P1, PT, RZ, UR7, PT ;  /* 0x00000007ff007c0c */ /* 0x000fe2000bf25270 */
[----:B------:R-:W-:Y:S03]  /*1d20*/  QGMMA.64x64x32.F32.E5M2.E5M2 R24, gdesc[UR12], R24, gsb0 ;  /* 0x00e000000c1879f3 */ /* 0x000fe60008003818 */
[----:B------:R-:W-:-:S09]  /*1d30*/  WARPGROUP.DEPBAR.LE gsb0, 0x1 ;  /* 0x00008000000079c5 */ /* 0x000fd20000010100 */
[----:B------:R-:W-:Y:S05]  /*1d40*/  @!P1 BRA `(.L_x_28) ;  /* 0x0000000000889947 */ /* 0x000fea0003800000 */
[----:B------:R-:W-:Y:S02]  /*1d50*/  WARPGROUP.DEPBAR.LE gsb0, 0x0 ;  /* 0x00008000000079c5 */ /* 0x000fe40000010000 */
[----:B------:R-:W-:-:S01]  /*1d60*/  FADD R79, R24, R79 ;  /* 0x0000004f184f7221 */ /* 0x000fc20000000000 */
[----:B------:R-:W-:Y:S01]  /*1d70*/  FADD R78, R25, R78 ;  /* 0x0000004e194e7221 */ /* 0x000fe20000000000 */
        /* <DEDUP_REMOVED lines=30> */
[----:B------:R-:W-:-:S06]  /*1f60*/  UMOV UR6, URZ ;  /* 0x0000003f00067c82 */ /* 0x000fcc0008000000 */
.L_x_28:
[----:B------:R-:W-:Y:S05]  /*1f70*/  @!P2 BRA `(.L_x_29) ;  /* 0x000000000004a947 */ /* 0x000fea0003800000 */
[----:B------:R-:W-:Y:S01]  /*1f80*/  BPT.TRAP 0x1 ;  /* 0x000000040000795c */ /* 0x000fe20000300000 */
.L_x_29:
[----:B01----:R-:W-:Y:S02]  /*1f90*/  @P0 LEA R8, R7, UR10, 0x3 ;  /* 0x0000000a07080c11 */ /* 0x003fe4000f8e18ff */
[----:B------:R-:W-:-:S03]  /*1fa0*/  ISETP.GT.U32.AND P1, PT, R2, 0x1, PT ;  /* 0x000000010200780c */ /* 0x000fc60003f24070 */
[----:B------:R-:W-:-:S05]  /*1fb0*/  @P0 VIADD R8, R8, 0x20 ;  /* 0x0000002008080836 */ /* 0x000fca0000000000 */
[----:B------:R-:W-:-:S04]  /*1fc0*/  @P0 PRMT R8, R3, 0x654, R8 ;  /* 0x0000065403080816 */ /* 0x000fc80000000008 */
[----:B------:R0:W-:Y:S01]  /*1fd0*/  @P0 SYNCS.ARRIVE.TRANS64.RED.A1T0 RZ, [R8+URZ], RZ ;  /* 0x000000ff08ff09a7 */ /* 0x0001e2000810043f */
[----:B------:R-:W-:Y:S05]  /*1fe0*/  @P1 BRA `(.L_x_30) ;  /* 0x0000000000041947 */ /* 0x000fea0003800000 */
[----:B------:R-:W-:Y:S01]  /*1ff0*/  BPT.TRAP 0x1 ;  /* 0x000000040000795c */ /* 0x000fe20000300000 */
.L_x_30:
[----:B------:R-:W-:Y:S01]  /*2000*/  UIADD3 UR16, UR16, 0x1, URZ ;  /* 0x0000000110107890 */ /* 0x000fe2000fffe03f */
[C---:B------:R-:W-:Y:S01]  /*2010*/  ISETP.GT.AND P2, PT, R6.reuse, 0x1, PT ;  /* 0x000000010600780c */ /* 0x040fe20003f44270 */
[----:B------:R-:W-:Y:S02]  /*2020*/  VIADD R7, R7, 0x1 ;  /* 0x0000000107077836 */ /* 0x000fe40000000000 */
[----:B------:R-:W-:Y:S01]  /*2030*/  UISETP.NE.AND UP0, UPT, UR16, 0x4, UPT ;  /* 0x000000041000788c */ /* 0x000fe2000bf05270 */
[----:B------:R-:W-:Y:S02]  /*2040*/  VIADD R6, R6, 0xffffffff ;  /* 0xffffffff06067836 */ /* 0x000fe40000000000 */
[C---:B------:R-:W-:Y:S01]  /*2050*/  ISETP.NE.AND P1, PT, R7.reuse, 0x4, PT ;  /* 0x000000040700780c */ /* 0x040fe20003f25270 */
[----:B------:R-:W-:Y:S02]  /*2060*/  USEL UR8, URZ, 0x1, UP0 ;  /* 0x000000013f087887 */ /* 0x000fe40008000000 */
[----:B------:R-:W-:Y:S01]  /*2070*/  USEL UR16, UR16, URZ, UP0 ;  /* 0x0000003f10107287 */ /* 0x000fe20008000000 */
[----:B------:R-:W-:-:S03]  /*2080*/  SEL R7, R7, RZ, P1 ;  /* 0x000000ff07077207 */ /* 0x000fc60000800000 */
[----:B------:R-:W-:Y:S01]  /*2090*/  LOP3.LUT R12, R12, UR8, RZ, 0x3c, !PT ;  /* 0x000000080c0c7c12 */ /* 0x000fe2000f8e3cff */
[----:B------:R-:W-:Y:S01]  /*20a0*/  UMOV UR8, 0x1 ;  /* 0x0000000100087882 */ /* 0x000fe20000000000 */
[----:B------:R-:W-:Y:S06]  /*20b0*/  @P2 BRA `(.L_x_31) ;  /* 0xfffffff800882947 */ /* 0x000fec000383ffff */
.L_x_23:
[----:B------:R-:W-:Y:S01]  /*20c0*/  UISETP.NE.AND UP0, UPT, UR6, URZ, UPT ;  /* 0x0000003f0600728c */ /* 0x000fe2000bf05270 */
[----:B01----:R-:W0:Y:S03]  /*20d0*/  LDC R6, c[0x0][0x28c] ;  /* 0x0000a300ff067b82 */ /* 0x003e260000000800 */
[----:B------:R-:W-:-:S06]  /*20e0*/  USEL UR6, URZ, 0x1, !UP0 ;  /* 0x000000013f067887 */ /* 0x000fcc000c000000 */
[----:B------:R-:W-:Y:S02]  /*20f0*/  ISETP.NE.AND P1, PT, RZ, UR6, PT ;  /* 0x00000006ff007c0c */ /* 0x000fe4000bf25270 */
[----:B0-----:R-:W-:-:S11]  /*2100*/  ISETP.GE.AND P2, PT, R6, 0x1, PT ;  /* 0x000000010600780c */ /* 0x001fd60003f46270 */
[----:B------:R-:W-:Y:S05]  /*2110*/  @!P1 BRA `(.L_x_32) ;  /* 0x0000000000849947 */ /* 0x000fea0003800000 */
[----:B------:R-:W-:Y:S02]  /*2120*/  WARPGROUP.DEPBAR.LE gsb0, 0x0 ;  /* 0x00008000000079c5 */ /* 0x000fe40000010000 */
[----:B------:R-:W-:Y:S01]  /*2130*/  FADD R79, R24, R79 ;  /* 0x0000004f184f7221 */ /* 0x000fe20000000000 */
        /* <DEDUP_REMOVED lines=30> */
[----:B------:R-:W-:-:S07]  /*2320*/  FADD R14, R14, R55 ;  /* 0x000000370e0e7221 */ /* 0x000fce0000000000 */
.L_x_32:
[----:B------:R-:W-:Y:S02]  /*2330*/  WARPGROUP.DEPBAR.LE gsb0, 0x0 ;  /* 0x00008000000079c5 */ /* 0x000fe40000010000 */
[----:B------:R-:W-:Y:S05]  /*2340*/  @!P2 BRA `(.L_x_33) ;  /* 0x000000000044a947 */ /* 0x000fea0003800000 */
[----:B------:R-:W-:-:S13]  /*2350*/  ISETP.NE.AND P1, PT, R80, 0x3, PT ;  /* 0x000000035000780c */ /* 0x000fda0003f25270 */
[----:B------:R-:W-:Y:S05]  /*2360*/  @!P1 BRA `(.L_x_34) ;  /* 0x0000000000049947 */ /* 0x000fea0003800000 */
[----:B------:R-:W-:Y:S01]  /*2370*/  BPT.TRAP 0x1 ;  /* 0x000000040000795c */ /* 0x000fe20000300000 */
.L_x_34:
[----:B------:R-:W-:Y:S01]  /*2380*/  VOTEU.ANY UP0, P0 ;  /* 0x00000000003f7886 */ /* 0x000fe20000000100 */
[----:B------:R-:W-:Y:S01]  /*2390*/  UISETP.LT.AND UP1, UPT, UR9, 0x1, UPT ;  /* 0x000000010900788c */ /* 0x000fe2000bf21270 */
[----:B------:R-:W-:Y:S01]  /*23a0*/  IMAD.U32 R7, RZ, RZ, UR10 ;  /* 0x0000000aff077e24 */ /* 0x000fe2000f8e00ff */
[----:B------:R-:W-:Y:S02]  /*23b0*/  ISETP.GT.U32.AND P1, PT, R2, 0x1, PT ;  /* 0x000000010200780c */ /* 0x000fe40003f24070 */
[----:B------:R-:W-:-:S04]  /*23c0*/  @UP0 USEL UR6, UR9, 0x1, UP1 ;  /* 0x0000000109060887 */ /* 0x000fc80008800000 */
[----:B------:R-:W-:-:S06]  /*23d0*/  @UP0 UIADD3 UR6, UR5, UR9, -UR6 ;  /* 0x0000000905060290 */ /* 0x000fcc000fffe806 */
[----:B------:R-:W-:-:S04]  /*23e0*/  IMAD.U32 R6, RZ, RZ, UR6 ;  /* 0x00000006ff067e24 */ /* 0x000fc8000f8e00ff */
[----:B------:R-:W-:-:S05]  /*23f0*/  @P0 IMAD.SHL.U32 R6, R6, 0x8, RZ ;  /* 0x0000000806060824 */ /* 0x000fca00078e00ff */
[----:B------:R-:W-:-:S04]  /*2400*/  @P0 LOP3.LUT R6, R6, 0x18, RZ, 0xc0, !PT ;  /* 0x0000001806060812 */ /* 0x000fc800078ec0ff */
[----:B------:R-:W-:-:S04]  /*2410*/  @P0 IADD3 R6, R7, 0x20, R6 ;  /* 0x0000002007060810 */ /* 0x000fc80007ffe006 */
[----:B------:R-:W-:-:S04]  /*2420*/  @P0 PRMT R6, R3, 0x654, R6 ;  /* 0x0000065403060816 */ /* 0x000fc80000000006 */
[----:B------:R0:W-:Y:S01]  /*2430*/  @P0 SYNCS.ARRIVE.TRANS64.RED.A1T0 RZ, [R6+URZ], RZ ;  /* 0x000000ff06ff09a7 */ /* 0x0001e2000810043f */
[----:B------:R-:W-:Y:S05]  /*2440*/  @P1 BRA `(.L_x_33) ;  /* 0x0000000000041947 */ /* 0x000fea0003800000 */
[----:B------:R-:W-:Y:S01]  /*2450*/  BPT.TRAP 0x1 ;  /* 0x000000040000795c */ /* 0x000fe20000300000 */
.L_x_33:
[----:B------:R-:W1:Y:S01]  /*2460*/  LDC R12, c[0x0][0x288] ;  /* 0x0000a200ff0c7b82 */ /* 0x000e620000000800 */
[--C-:B0-----:R-:W-:Y:S01]  /*2470*/  SHF.R.U32.HI R6, RZ, 0x2, R0.reuse ;  /* 0x00000002ff067819 */ /* 0x101fe20000011600 */
[----:B------:R-:W-:Y:S01]  /*2480*/  IMAD.SHL.U32 R25, R70, 0x40, RZ ;  /* 0x0000004046197824 */ /* 0x000fe200078e00ff */
[----:B------:R-:W-:Y:S01]  /*2490*/  LOP3.LUT R8, R0, 0x60, RZ, 0xc0, !PT ;  /* 0x0000006000087812 */ /* 0x000fe200078ec0ff */
[----:B------:R-:W-:Y:S01]  /*24a0*/  ULDC UR6, c[0x0][0x284] ;  /* 0x0000a10000067ab9 */ /* 0x000fe20000000800 */
[----:B------:R-:W-:Y:S01]  /*24b0*/  SHF.R.U32.HI R9, RZ, 0x7, R0 ;  /* 0x00000007ff097819 */ /* 0x000fe20000011600 */
[----:B------:R-:W-:Y:S01]  /*24c0*/  IMAD.WIDE R30, R13, 0x80, RZ ;  /* 0x000000800d1e7825 */ /* 0x000fe200078e02ff */
[----:B------:R-:W-:Y:S02]  /*24d0*/  LOP3.LUT R7, R6, 0x7, RZ, 0xc0, !PT ;  /* 0x0000000706077812 */ /* 0x000fe400078ec0ff */
[----:B------:R-:W-:Y:S01]  /*24e0*/  SHF.R.U32.HI R8, RZ, 0x1, R8 ;  /* 0x00000001ff087819 */ /* 0x000fe20000011608 */
[----:B------:R-:W-:Y:S01]  /*24f0*/  IMAD.MOV.U32 R26, RZ, RZ, -0x1 ;  /* 0xffffffffff1a7424 */ /* 0x000fe200078e00ff */
[----:B------:R-:W-:-:S02]  /*2500*/  LOP3.LUT R6, R9, 0x1, RZ, 0xc0, !PT ;  /* 0x0000000109067812 */ /* 0x000fc400078ec0ff */
[----:B------:R-:W-:Y:S02]  /*2510*/  IADD3 R27, RZ, -R8, -R7 ;  /* 0x80000008ff1b7210 */ /* 0x000fe40007ffe807 */
[----:B------:R-:W-:Y:S01]  /*2520*/  LOP3.LUT R9, R0, 0x3, RZ, 0xc0, !PT ;  /* 0x0000000300097812 */ /* 0x000fe200078ec0ff */
[C---:B------:R-:W-:Y:S02]  /*2530*/  IMAD.SHL.U32 R24, R6.reuse, 0x40, RZ ;  /* 0x0000004006187824 */ /* 0x040fe400078e00ff */
[----:B------:R-:W-:Y:S02]  /*2540*/  IMAD R27, R6, -0x40, R27 ;  /* 0xffffffc0061b7824 */ /* 0x000fe400078e021b */
[----:B------:R-:W-:Y:S01]  /*2550*/  IMAD.SHL.U32 R6, R13, 0x80, RZ ;  /* 0x000000800d067824 */ /* 0x000fe200078e00ff */
[----:B------:R-:W-:Y:S02]  /*2560*/  LOP3.LUT R7, R24, 0x40, R7, 0xe2, !PT ;  /* 0x0000004018077812 */ /* 0x000fe400078ee207 */
[----:B-1----:R-:W-:Y:S01]  /*2570*/  ISETP.GE.AND P1, PT, R25, R12, PT ;  /* 0x0000000c1900720c */ /* 0x002fe20003f26270 */
[----:B------:R-:W-:Y:S01]  /*2580*/  IMAD R28, R9, -0x2, R12 ;  /* 0xfffffffe091c7824 */ /* 0x000fe200078e020c */
[----:B------:R-:W-:Y:S01]  /*2590*/  IADD3 R27, -R6, UR6, R27 ;  /* 0x00000006061b7c10 */ /* 0x000fe2000fffe11b */
[----:B------:R-:W-:Y:S01]  /*25a0*/  IMAD.SHL.U32 R12, R0, 0x2, RZ ;  /* 0x00000002000c7824 */ /* 0x000fe200078e00ff */
[----:B------:R-:W-:Y:S01]  /*25b0*/  ISETP.GE.OR P1, PT, R6, UR6, P1 ;  /* 0x0000000606007c0c */ /* 0x000fe20008f26670 */
[----:B------:R-:W-:Y:S01]  /*25c0*/  IMAD.IADD R28, R28, 0x1, -R25 ;  /* 0x000000011c1c7824 */ /* 0x000fe200078e0a19 */
[----:B------:R-:W-:-:S02]  /*25d0*/  LOP3.LUT R33, R30, R7, R8, 0xfe, !PT ;  /* 0x000000071e217212 */ /* 0x000fc400078efe08 */
[----:B------:R-:W-:-:S09]  /*25e0*/  LOP3.LUT R12, R25, 0x6, R12, 0xf8, !PT ;  /* 0x00000006190c7812 */ /* 0x000fd200078ef80c */
[----:B------:R-:W-:Y:S05]  /*25f0*/  @P1 BRA `(.L_x_35) ;  /* 0x0000002400b01947 */ /* 0x000fea0003800000 */
[----:B------:R-:W0:Y:S01]  /*2600*/  LDC.64 R24, c[0x0][0x5c8] ;  /* 0x00017200ff187b82 */ /* 0x000e220000000a00 */
[----:B------:R-:W-:Y:S01]  /*2610*/  SHF.R.S32.HI R32, RZ, 0x1f, R71 ;  /* 0x0000001fff207819 */ /* 0x000fe20000011447 */
[----:B------:R-:W-:Y:S01]  /*2620*/  ULDC.64 UR6, c[0x0][0x5d0] ;  /* 0x0001740000067ab9 */ /* 0x000fe20000000a00 */
[----:B------:R-:W-:Y:S01]  /*2630*/  SHF.R.S32.HI R13, RZ, 0x1f, R12 ;  /* 0x0000001fff0d7819 */ /* 0x000fe2000001140c */
[----:B------:R-:W-:Y:S02]  /*2640*/  BSSY B0, `(.L_x_35) ;  /* 0x0000267000007945 */ /* 0x000fe40003800000 */
[----:B------:R-:W-:-:S04]  /*2650*/  IMAD R6, R32, UR6, RZ ;  /* 0x0000000620067c24 */ /* 0x000fc8000f8e02ff */
[C---:B------:R-:W-:Y:S02]  /*2660*/  IMAD R9, R71.reuse, UR7, R6 ;  /* 0x0000000747097c24 */ /* 0x040fe4000f8e0206 */
[----:B------:R-:W-:Y:S01]  /*2670*/  IMAD.WIDE.U32 R6, R71, UR6, R12 ;  /* 0x0000000647067c25 */ /* 0x000fe2000f8e000c */
[----:B------:R-:W-:-:S03]  /*2680*/  ULDC.64 UR6, c[0x0][0x5c0] ;  /* 0x0001700000067ab9 */ /* 0x000fc60000000a00 */
[----:B------:R-:W-:Y:S02]  /*2690*/  IMAD.IADD R7, R7, 0x1, R9 ;  /* 0x0000000107077824 */ /* 0x000fe400078e0209 */
[-C--:B0-----:R-:W-:Y:S02]  /*26a0*/  IMAD R8, R31, R24.reuse, RZ ;  /* 0x000000181f087224 */ /* 0x081fe400078e02ff */
[----:B------:R-:W-:-:S04]  /*26b0*/  IMAD.WIDE.U32 R6, R33, R24, R6 ;  /* 0x0000001821067225 */ /* 0x000fc800078e0006 */
[----:B------:R-:W-:Y:S01]  /*26c0*/  IMAD R9, R33, R25, R8 ;  /* 0x0000001921097224 */ /* 0x000fe200078e0208 */
[----:B------:R-:W-:Y:S02]  /*26d0*/  LEA R8, P1, R24, R6, 0x3 ;  /* 0x0000000618087211 */ /* 0x000fe400078218ff */
[----:B------:R-:W-:Y:S01]  /*26e0*/  IADD3 R6, P2, R6, UR6, RZ ;  /* 0x0000000606067c10 */ /* 0x000fe2000ff5e0ff */
[----:B------:R-:W-:Y:S01]  /*26f0*/  IMAD.IADD R7, R7, 0x1, R9 ;  /* 0x0000000107077824 */ /* 0x000fe200078e0209 */
[----:B------:R-:W-:-:S04]  /*2700*/  IADD3 R8, P3, R8, UR6, RZ ;  /* 0x0000000608087c10 */ /* 0x000fc8000ff7e0ff */
[----:B------:R-:W-:Y:S02]  /*2710*/  LEA.HI.X R9, R24, R7, R25, 0x3, P1 ;  /* 0x0000000718097211 */ /* 0x000fe400008f1c19 */
[----:B---3-5:R-:W-:Y:S02]  /*2720*/  FSETP.NEU.AND P1, PT, R11, RZ, PT ;  /* 0x000000ff0b00720b */ /* 0x028fe40003f2d000 */
[----:B------:R-:W-:Y:S02]  /*2730*/  IADD3.X R7, R7, UR7, RZ, P2, !PT ;  /* 0x0000000707077c10 */ /* 0x000fe400097fe4ff */
[----:B------:R-:W-:-:S09]  /*2740*/  IADD3.X R9, R9, UR7, RZ, P3, !PT ;  /* 0x0000000709097c10 */ /* 0x000fd20009ffe4ff */
[----:B------:R-:W-:Y:S05]  /*2750*/  @!P1 BRA `(.L_x_36) ;  /* 0x0000001c00149947 */ /* 0x000fea0003800000 */
[----:B------:R-:W-:Y:S01]  /*2760*/  ULDC.64 UR6, c[0x0][0x5b8] ;  /* 0x00016e0000067ab9 */ /* 0x000fe20000000a00 */
[----:B------:R-:W-:Y:S01]  /*2770*/  ISETP.GE.AND P2, PT, R28, 0x1, PT ;  /* 0x000000011c00780c */ /* 0x000fe20003f46270 */
[----:B------:R-:W-:Y:S01]  /*2780*/  IMAD R32, R32, UR6, RZ ;  /* 0x0000000620207c24 */ /* 0x000fe2000f8e02ff */
[----:B------:R-:W-:Y:S01]  /*2790*/  ULDC.64 UR10, c[0x0][0x5a8] ;  /* 0x00016a00000a7ab9 */ /* 0x000fe20000000a00 */
[----:B------:R-:W-:Y:S01]  /*27a0*/  IMAD.WIDE.U32 R24, R71, UR6, R12 ;  /* 0x0000000647187c25 */ /* 0x000fe2000f8e000c */
[----:B------:R-:W-:Y:S01]  /*27b0*/  ISETP.LT.OR P5, PT, R27, 0x1, !P2 ;  /* 0x000000011b00780c */ /* 0x000fe200057a1670 */
[----:B------:R-:W-:Y:S02]  /*27c0*/  BSSY B1, `(.L_x_37) ;  /* 0x000000c000017945 */ /* 0x000fe40003800000 */
[----:B------:R-:W-:Y:S01]  /*27d0*/  IMAD R71, R71, UR7, R32 ;  /* 0x0000000747477c24 */ /* 0x000fe2000f8e0220 */
[----:B------:R-:W-:Y:S02]  /*27e0*/  ULDC.64 UR6, c[0x0][0x5b0] ;  /* 0x00016c0000067ab9 */ /* 0x000fe40000000a00 */
[----:B------:R-:W-:-:S02]  /*27f0*/  IMAD R29, R31, UR6, RZ ;  /* 0x000000061f1d7c24 */ /* 0x000fc4000f8e02ff */
[----:B------:R-:W-:Y:S02]  /*2800*/  IMAD.IADD R25, R25, 0x1, R71 ;  /* 0x0000000119197824 */ /* 0x000fe400078e0247 */
[C---:B------:R-:W-:Y:S02]  /*2810*/  IMAD R29, R33.reuse, UR7, R29 ;  /* 0x00000007211d7c24 */ /* 0x040fe4000f8e021d */
[----:B------:R-:W-:-:S03]  /*2820*/  IMAD.WIDE.U32 R12, R33, UR6, R24 ;  /* 0x00000006210c7c25 */ /* 0x000fc6000f8e0018 */
[----:B------:R-:W-:-:S04]  /*2830*/  IADD3 R12, P1, R12, UR10, RZ ;  /* 0x0000000a0c0c7c10 */ /* 0x000fc8000ff3e0ff */
[--C-:B------:R-:W-:Y:S02]  /*2840*/  IADD3.X R13, R13, UR11, R29.reuse, P1, !PT ;  /* 0x0000000b0d0d7c10 */ /* 0x100fe40008ffe41d */
[----:B------:R-:W-:Y:S01]  /*2850*/  PRMT R29, RZ, 0x7610, R29 ;  /* 0x00007610ff1d7816 */ /* 0x000fe2000000001d */
[----:B------:R-:W-:Y:S06]  /*2860*/  @P5 BRA `(.L_x_38) ;  /* 0x0000000000045947 */ /* 0x000fec0003800000 */
[----:B------:R0:W5:Y:S02]  /*2870*/  LDG.E.U8 R29, desc[UR18][R12.64] ;  /* 0x000000120c1d7981 */ /* 0x000164000c1e1100 */
.L_x_38:
[----:B------:R-:W-:Y:S05]  /*2880*/  BSYNC B1 ;  /* 0x0000000000017941 */ /* 0x000fea0003800000 */
.L_x_37:
[----:B-----5:R-:W-:Y:S01]  /*2890*/  LOP3.LUT R29, R29, 0xff, RZ, 0xc0, !PT ;  /* 0x000000ff1d1d7812 */ /* 0x020fe200078ec0ff */
[----:B------:R-:W-:Y:S01]  /*28a0*/  BSSY B1, `(.L_x_39) ;  /* 0x000000c000017945 */ /* 0x000fe20003800000 */
[----:B------:R-:W-:Y:S02]  /*28b0*/  ISETP.GE.AND P1, PT, R28, 0x2, PT ;  /* 0x000000021c00780c */ /* 0x000fe40003f26270 */
[----:B------:R-:W-:Y:S02]  /*28c0*/  F2FP.F16.E5M2.UNPACK_B R29, R29 ;  /* 0x0000001dff1d723e */ /* 0x000fe400020004ff */
[----:B------:R-:W-:-:S03]  /*28d0*/  ISETP.LT.OR P3, PT, R27, 0x1, !P1 ;  /* 0x000000011b00780c */ /* 0x000fc60004f61670 */
[----:B------:R-:W-:Y:S01]  /*28e0*/  HADD2.F32 R32, -RZ, R29.H0_H0 ;  /* 0x2000001dff207230 */ /* 0x000fe20000004100 */
[----:B------:R-:W-:-:S04]  /*28f0*/  PRMT R29, RZ, 0x7610, R29 ;  /* 0x00007610ff1d7816 */ /* 0x000fc8000000001d */
[----:B------:R-:W-:-:S04]  /*2900*/  FMUL R32, R32, R11 ;  /* 0x0000000b20207220 */ /* 0x000fc80000400000 */
[----:B--2---:R-:W-:-:S05]  /*2910*/  FFMA R32, R79, R10, R32 ;  /* 0x0000000a4f207223 */ /* 0x004fca0000000020 */
[----:B------:R-:W-:-:S05]  /*2920*/  F2FP.SATFINITE.E5M2.F32.PACK_AB_MERGE_C R35, RZ, R32, RZ ;  /* 0x00000020ff23723e */ /* 0x000fca00048060ff */
[----:B------:R1:W-:Y:S01]  /*2930*/  @!P5 STG.E.U8 desc[UR18][R6.64], R35 ;  /* 0x000000230600d986 */ /* 0x0003e2000c101112 */
[----:B------:R-:W-:Y:S05]  /*2940*/  @P3 BRA `(.L_x_40) ;  /* 0x0000000000043947 */ /* 0x000fea0003800000 */
[----:B------:R2:W5:Y:S02]  /*2950*/  LDG.E.U8 R29, desc[UR18][R12.64+0x1] ;  /* 0x000001120c1d7981 */ /* 0x000564000c1e1100 */
.L_x_40:
[----:B------:R-:W-:Y:S05]  /*2960*/  BSYNC B1 ;  /* 0x0000000000017941 */ /* 0x000fea0003800000 */
.L_x_39:
[----:B-----5:R-:W-:Y:S01]  /*2970*/  LOP3.LUT R29, R29, 0xff, RZ, 0xc0, !PT ;  /* 0x000000ff1d1d7812 */ /* 0x020fe200078ec0ff */
[----:B------:R-:W-:Y:S01]  /*2980*/  BSSY B1, `(.L_x_41) ;  /* 0x0000012000017945 */ /* 0x000fe20003800000 */
[----:B------:R-:W-:Y:S02]  /*2990*/  IADD3 R33, P5, R33, 0x8, RZ ;  /* 0x0000000821217810 */ /* 0x000fe40007fbe0ff */
[----:B------:R-:W-:Y:S02]  /*29a0*/  F2FP.F16.E5M2.UNPACK_B R29, R29 ;  /* 0x0000001dff1d723e */ /* 0x000fe400020004ff */
[----:B------:R-:W-:Y:S01]  /*29b0*/  ISETP.LT.OR P2, PT, R27, 0x9, !P2 ;  /* 0x000000091b00780c */ /* 0x000fe20005741670 */
[----:B------:R-:W-:Y:S02]  /*29c0*/  IMAD.X R31, RZ, RZ, R31, P5 ;  /* 0x000000ffff1f7224 */ /* 0x000fe400028e061f */
[----:B------:R-:W-:Y:S02]  /*29d0*/  HADD2.F32 R30, -RZ, R29.H0_H0 ;  /* 0x2000001dff1e7230 */ /* 0x000fe40000004100 */
[----:B------:R-:W-:-:S04]  /*29e0*/  IMAD.WIDE.U32 R24, R33, UR6, R24 ;  /* 0x0000000621187c25 */ /* 0x000fc8000f8e0018 */
[----:B------:R-:W-:Y:S01]  /*29f0*/  FMUL R29, R30, R11 ;  /* 0x0000000b1e1d7220 */ /* 0x000fe20000400000 */
[----:B------:R-:W-:Y:S01]  /*2a00*/  IMAD R30, R31, UR6, RZ ;  /* 0x000000061f1e7c24 */ /* 0x000fe2000f8e02ff */
[----:B------:R-:W-:Y:S02]  /*2a10*/  IADD3 R24, P5, R24, UR10, RZ ;  /* 0x0000000a18187c10 */ /* 0x000fe4000ffbe0ff */
[----:B------:R-:W-:Y:S01]  /*2a20*/  FFMA R29, R78, R10, R29 ;  /* 0x0000000a4e1d7223 */ /* 0x000fe2000000001d */
[----:B------:R-:W-:-:S04]  /*2a30*/  IMAD R33, R33, UR7, R30 ;  /* 0x0000000721217c24 */ /* 0x000fc8000f8e021e */
[----:B------:R-:W-:Y:S02]  /*2a40*/  F2FP.SATFINITE.E5M2.F32.PACK_AB_MERGE_C R31, RZ, R29, RZ ;  /* 0x0000001dff1f723e */ /* 0x000fe400048060ff */
[----:B------:R-:W-:Y:S02]  /*2a50*/  IADD3.X R25, R25, UR11, R33, P5, !PT ;  /* 0x0000000b19197c10 */ /* 0x000fe4000affe421 */
[----:B------:R-:W-:Y:S01]  /*2a60*/  PRMT R29, RZ, 0x7610, R29 ;  /* 0x00007610ff1d7816 */ /* 0x000fe2000000001d */
[----:B------:R3:W-:Y:S01]  /*2a70*/  @!P3 STG.E.U8 desc[UR18][R6.64+0x1], R31 ;  /* 0x0000011f0600b986 */ /* 0x0007e2000c101112 */
[----:B------:R-:W-:Y:S05]  /*2a80*/  @P2 BRA `(.L_x_42) ;  /* 0x0000000000042947 */ /* 0x000fea0003800000 */
[----:B------:R4:W5:Y:S02]  /*2a90*/  LDG.E.U8 R29, desc[UR18][R24.64] ;  /* 0x00000012181d7981 */ /* 0x000964000c1e1100 */
.L_x_42:
[----:B------:R-:W-:Y:S05]  /*2aa0*/  BSYNC B1 ;  /* 0x0000000000017941 */ /* 0x000fea0003800000 */
.L_x_41:
[----:B-----5:R-:W-:Y:S01]  /*2ab0*/  LOP3.LUT R29, R29, 0xff, RZ, 0xc0, !PT ;  /* 0x000000ff1d1d7812 */ /* 0x020fe200078ec0ff */
[----:B------:R-:W-:Y:S01]  /*2ac0*/  BSSY B1, `(.L_x_43) ;  /* 0x000000b000017945 */ /* 0x000fe20003800000 */
[----:B------:R-:W-:Y:S02]  /*2ad0*/  ISETP.LT.OR P1, PT, R27, 0x9, !P1 ;  /* 0x000000091b00780c */ /* 0x000fe40004f21670 */
[----:B------:R-:W-:-:S05]  /*2ae0*/  F2FP.F16.E5M2.UNPACK_B R29, R29 ;  /* 0x0000001dff1d723e */ /* 0x000fca00020004ff */
[----:B------:R-:W-:Y:S01]  /*2af0*/  HADD2.F32 R30, -RZ, R29.H0_H0 ;  /* 0x2000001dff1e7230 */ /* 0x000fe20000004100 */
[----:B------:R-:W-:-:S04]  /*2b00*/  PRMT R29, RZ, 0x7610, R29 ;  /* 0x00007610ff1d7816 */ /* 0x000fc8000000001d */
[----:B------:R-:W-:-:S04]  /*2b10*/  FMUL R30, R30, R11 ;  /* 0x0000000b1e1e7220 */ /* 0x000fc80000400000 */
[----:B------:R-:W-:-:S05]  /*2b20*/  FFMA R30, R77, R10, R30 ;  /* 0x0000000a4d1e7223 */ /* 0x000fca000000001e */
[----:B---3--:R-:W-:-:S05]  /*2b30*/  F2FP.SATFINITE.E5M2.F32.PACK_AB_MERGE_C R31, RZ, R30, RZ ;  /* 0x0000001eff1f723e */ /* 0x008fca00048060ff */
[----:B------:R3:W-:Y:S01]  /*2b40*/  @!P2 STG.E.U8 desc[UR18][R8.64], R31 ;  /* 0x0000001f0800a986 */ /* 0x0007e2000c101112 */
[----:B------:R-:W-:Y:S05]  /*2b50*/  @P1 BRA `(.L_x_44) ;  /* 0x0000000000041947 */ /* 0x000fea0003800000 */
[----:B------:R0:W5:Y:S02]  /*2b60*/  LDG.E.U8 R29, desc[UR18][R24.64+0x1] ;  /* 0x00000112181d7981 */ /* 0x000164000c1e1100 */
.L_x_44:
[----:B------:R-:W-:Y:S05]  /*2b70*/  BSYNC B1 ;  /* 0x0000000000017941 */ /* 0x000fea0003800000 */
.L_x_43:
[----:B-----5:R-:W-:Y:S01]  /*2b80*/  LOP3.LUT R29, R29, 0xff, RZ, 0xc0, !PT ;  /* 0x000000ff1d1d7812 */ /* 0x020fe200078ec0ff */
[----:B------:R-:W-:Y:S01]  /*2b90*/  BSSY B1, `(.L_x_45) ;  /* 0x000000c000017945 */ /* 0x000fe20003800000 */
[----:B------:R-:W-:Y:S02]  /*2ba0*/  ISETP.GE.AND P2, PT, R28, 0x9, PT ;  /* 0x000000091c00780c */ /* 0x000fe40003f46270 */
[----:B------:R-:W-:Y:S02]  /*2bb0*/  F2FP.F16.E5M2.UNPACK_B R29, R29 ;  /* 0x0000001dff1d723e */ /* 0x000fe400020004ff */
[----:B------:R-:W-:-:S03]  /*2bc0*/  ISETP.LT.OR P3, PT, R27, 0x1, !P2 ;  /* 0x000000011b00780c */ /* 0x000fc60005761670 */
[----:B------:R-:W-:-:S05]  /*2bd0*/  HADD2.F32 R30, -RZ, R29.H0_H0 ;  /* 0x2000001dff1e7230 */ /* 0x000fca0000004100 */
[----:B------:R-:W-:-:S04]  /*2be0*/  FMUL R29, R30, R11 ;  /* 0x0000000b1e1d7220 */ /* 0x000fc80000400000 */
[----:B------:R-:W-:-:S05]  /*2bf0*/  FFMA R29, R76, R10, R29 ;  /* 0x0000000a4c1d7223 */ /* 0x000fca000000001d */
[----:B---3--:R-:W-:Y:S02]  /*2c00*/  F2FP.SATFINITE.E5M2.F32.PACK_AB_MERGE_C R31, RZ, R29, RZ ;  /* 0x0000001dff1f723e */ /* 0x008fe400048060ff */
[----:B------:R-:W-:-:S03]  /*2c10*/  PRMT R29, RZ, 0x7610, R29 ;  /* 0x00007610ff1d7816 */ /* 0x000fc6000000001d */
[----:B------:R3:W-:Y:S01]  /*2c20*/  @!P1 STG.E.U8 desc[UR18][R8.64+0x1], R31 ;  /* 0x0000011f08009986 */ /* 0x0007e2000c101112 */
[----:B------:R-:W-:Y:S05]  /*2c30*/  @P3 BRA `(.L_x_46) ;  /* 0x0000000000043947 */ /* 0x000fea0003800000 */
[----:B------:R0:W5:Y:S02]  /*2c40*/  LDG.E.U8 R29, desc[UR18][R12.64+0x8] ;  /* 0x000008120c1d7981 */ /* 0x000164000c1e1100 */
.L_x_46:
[----:B------:R-:W-:Y:S05]  /*2c50*/  BSYNC B1 ;  /* 0x0000000000017941 */ /* 0x000fea0003800000 */
.L_x_45:
        /* <DEDUP_REMOVED lines=13> */
.L_x_48:
[----:B------:R-:W-:Y:S05]  /*2d30*/  BSYNC B1 ;  /* 0x0000000000017941 */ /* 0x000fea0003800000 */
.L_x_47:
[----:B-----5:R-:W-:Y:S01]  /*2d40*/  LOP3.LUT R29, R29, 0xff, RZ, 0xc0, !PT ;  /* 0x000000ff1d1d7812 */ /* 0x020fe200078ec0ff */
[----:B------:R-:W-:Y:S01]  /*2d50*/  BSSY B1, `(.L_x_49) ;  /* 0x000000b000017945 */ /* 0x000fe20003800000 */
[----:B------:R-:W-:Y:S02]  /*2d60*/  ISETP.LT.OR P2, PT, R27, 0x9, !P2 ;  /* 0x000000091b00780c */ /* 0x000fe40005741670 */
[----:B------:R-:W-:-:S05]  /*2d70*/  F2FP.F16.E5M2.UNPACK_B R29, R29 ;  /* 0x0000001dff1d723e */ /* 0x000fca00020004ff */
        /* <DEDUP_REMOVED lines=8> */
.L_x_50:
[----:B------:R-:W-:Y:S05]  /*2e00*/  BSYNC B1 ;  /* 0x0000000000017941 */ /* 0x000fea0003800000 */
.L_x_49:
        /* <DEDUP_REMOVED lines=12> */
.L_x_52:
[----:B------:R-:W-:Y:S05]  /*2ed0*/  BSYNC B1 ;  /* 0x0000000000017941 */ /* 0x000fea0003800000 */
.L_x_51:
        /* <DEDUP_REMOVED lines=13> */
.L_x_54:
[----:B------:R-:W-:Y:S05]  /*2fb0*/  BSYNC B1 ;  /* 0x0000000000017941 */ /* 0x000fea0003800000 */
.L_x_53:
        /* <DEDUP_REMOVED lines=13> */
.L_x_56:
[----:B------:R-:W-:Y:S05]  /*3090*/  BSYNC B1 ;  /* 0x0000000000017941 */ /* 0x000fea0003800000 */
.L_x_55:
        /* <DEDUP_REMOVED lines=12> */
.L_x_58:
[----:B------:R-:W-:Y:S05]  /*3160*/  BSYNC B1 ;  /* 0x0000000000017941 */ /* 0x000fea0003800000 */
.L_x_57:
        /* <DEDUP_REMOVED lines=12> */
.L_x_60:
[----:B------:R-:W-:Y:S05]  /*3230*/  BSYNC B1 ;  /* 0x0000000000017941 */ /* 0x000fea0003800000 */
.L_x_59:
        /* <DEDUP_REMOVED lines=13> */
.L_x_62:
[----:B------:R-:W-:Y:S05]  /*3310*/  BSYNC B1 ;  /* 0x0000000000017941 */ /* 0x000fea0003800000 */
.L_x_61:
        /* <DEDUP_REMOVED lines=13> */
.L_x_64:
[----:B------:R-:W-:Y:S05]  /*33f0*/  BSYNC B1 ;  /* 0x0000000000017941 */ /* 0x000fea0003800000 */
.L_x_63:
        /* <DEDUP_REMOVED lines=12> */
.L_x_66:
[----:B------:R-:W-:Y:S05]  /*34c0*/  BSYNC B1 ;  /* 0x0000000000017941 */ /* 0x000fea0003800000 */
.L_x_65:
        /* <DEDUP_REMOVED lines=12> */
.L_x_68:
[----:B------:R-:W-:Y:S05]  /*3590*/  BSYNC B1 ;  /* 0x0000000000017941 */ /* 0x000fea0003800000 */
.L_x_67:
        /* <DEDUP_REMOVED lines=13> */
.L_x_70:
[----:B------:R-:W-:Y:S05]  /*3670*/  BSYNC B1 ;  /* 0x0000000000017941 */ /* 0x000fea0003800000 */
.L_x_69:
        /* <DEDUP_REMOVED lines=13> */
.L_x_72:
[----:B------:R-:W-:Y:S05]  /*3750*/  BSYNC B1 ;  /* 0x0000000000017941 */ /* 0x000fea0003800000 */
.L_x_71:
        /* <DEDUP_REMOVED lines=12> */
.L_x_74:
[----:B------:R-:W-:Y:S05]  /*3820*/  BSYNC B1 ;  /* 0x0000000000017941 */ /* 0x000fea0003800000 */
.L_x_73:
        /* <DEDUP_REMOVED lines=12> */
.L_x_76:
[----:B------:R-:W-:Y:S05]  /*38f0*/  BSYNC B1 ;  /* 0x0000000000017941 */ /* 0x000fea0003800000 */
.L_x_75:
        /* <DEDUP_REMOVED lines=13> */
.L_x_78:
[----:B------:R-:W-:Y:S05]  /*39d0*/  BSYNC B1 ;  /* 0x0000000000017941 */ /* 0x000fea0003800000 */
.L_x_77:
        /* <DEDUP_REMOVED lines=13> */
.L_x_80:
[----:B------:R-:W-:Y:S05]  /*3ab0*/  BSYNC B1 ;  /* 0x0000000000017941 */ /* 0x000fea0003800000 */
.L_x_79:
        /* <DEDUP_REMOVED lines=12> */
.L_x_82:
[----:B------:R-:W-:Y:S05]  /*3b80*/  BSYNC B1 ;  /* 0x0000000000017941 */ /* 0x000fea0003800000 */
.L_x_81:
[----:B-----5:R-:W-:Y:S01]  /*3b90*/  LOP3.LUT R29, R29, 0xff, RZ, 0xc0, !PT ;  /* 0x000000ff1d1d7812 */ /* 0x020fe200078ec0ff */
[----:B------:R-:W-:Y:S01]  /*3ba0*/  BSSY B1, `(.L_x_83) ;  /* 0x000000b000017945 */ /* 0x000fe20003800000 */
[----:B------:R-:W-:Y:S02]  /*3bb0*/  ISETP.LT.OR P1, PT, R27, 0x9, !P1 ;  /* 0x000000091b00780c */ /* 0x000fe40004f21670 */
[----:B------:R-:W-:-:S05]  /*3bc0*/  F2FP.F16.E5M2.UNPACK_B R29, R29 ;  /* 0x0000001dff1d723e */ /* 0x000fca00020004ff */
[----:B------:R-:W-:-:S05]  /*3bd0*/  HADD2.F32 R30, -RZ, R29.H0_H0 ;  /* 0x2000001dff1e7230 */ /* 0x000fca0000004100 */
[----:B------:R-:W-:-:S04]  /*3be0*/  FMUL R30, R30, R11 ;  /* 0x0000000b1e1e7220 */ /* 0x000fc80000400000 */
[----:B------:R-:W-:Y:S01]  /*3bf0*/  FFMA R30, R23, R10, R30 ;  /* 0x0000000a171e7223 */ /* 0x000fe2000000001e */
[----:B------:R-:W-:-:S04]  /*3c00*/  PRMT R23, RZ, 0x7610, R23 ;  /* 0x00007610ff177816 */ /* 0x000fc80000000017 */
[----:B------:R-:W-:-:S05]  /*3c10*/  F2FP.SATFINITE.E5M2.F32.PACK_AB_MERGE_C R29, RZ, R30, RZ ;  /* 0x0000001eff1d723e */ /* 0x000fca00048060ff */
[----:B------:R0:W-:Y:S01]  /*3c20*/  @!P2 STG.E.U8 desc[UR18][R8.64+0x28], R29 ;  /* 0x0000281d0800a986 */ /* 0x0001e2000c101112 */
[----:B------:R-:W-:Y:S05]  /*3c30*/  @P1 BRA `(.L_x_84) ;  /* 0x0000000000041947 */ /* 0x000fea0003800000 */
[----:B------:R0:W5:Y:S02]  /*3c40*/  LDG.E.U8 R23, desc[UR18][R24.64+0x29] ;  /* 0x0000291218177981 */ /* 0x000164000c1e1100 */
.L_x_84:
[----:B------:R-:W-:Y:S05]  /*3c50*/  BSYNC B1 ;  /* 0x0000000000017941 */ /* 0x000fea0003800000 */
.L_x_83:
[----:B-----5:R-:W-:Y:S01]  /*3c60*/  LOP3.LUT R23, R23, 0xff, RZ, 0xc0, !PT ;  /* 0x000000ff17177812 */ /* 0x020fe200078ec0ff */
[----:B------:R-:W-:Y:S01]  /*3c70*/  BSSY B1, `(.L_x_85) ;  /* 0x000000c000017945 */ /* 0x000fe20003800000 */
[----:B------:R-:W-:Y:S02]  /*3c80*/  ISETP.GE.AND P2, PT, R28, 0x31, PT ;  /* 0x000000311c00780c */ /* 0x000fe40003f46270 */
[----:B------:R-:W-:Y:S02]  /*3c90*/  F2FP.F16.E5M2.UNPACK_B R23, R23 ;  /* 0x00000017ff17723e */ /* 0x000fe400020004ff */
[----:B------:R-:W-:-:S03]  /*3ca0*/  ISETP.LT.OR P3, PT, R27, 0x1, !P2 ;  /* 0x000000011b00780c */ /* 0x000fc60005761670 */
        /* <DEDUP_REMOVED lines=8> */
.L_x_86:
[----:B------:R-:W-:Y:S05]  /*3d30*/  BSYNC B1 ;  /* 0x0000000000017941 */ /* 0x000fea0003800000 */
.L_x_85:
        /* <DEDUP_REMOVED lines=9> */
[----:B0-----:R-:W-:-:S05]  /*3dd0*/  F2FP.SATFINITE.E5M2.F32.PACK_AB_MERGE_C R23, RZ, R22, RZ ;  /* 0x00000016ff17723e */ /* 0x001fca00048060ff */
[----:B------:R0:W-:Y:S01]  /*3de0*/  @!P3 STG.E.U8 desc[UR18][R6.64+0x30], R23 ;  /* 0x000030170600b986 */ /* 0x0001e2000c101112 */
[----:B------:R-:W-:Y:S05]  /*3df0*/  @P5 BRA `(.L_x_88) ;  /* 0x0000000000045947 */ /* 0x000fea0003800000 */
[----:B------:R0:W5:Y:S02]  /*3e00*/  LDG.E.U8 R21, desc[UR18][R12.64+0x31] ;  /* 0x000031120c157981 */ /* 0x000164000c1e1100 */
.L_x_88:
[----:B------:R-:W-:Y:S05]  /*3e10*/  BSYNC B1 ;  /* 0x0000000000017941 */ /* 0x000fea0003800000 */
.L_x_87:
        /* <DEDUP_REMOVED lines=12> */
.L_x_90:
[----:B------:R-:W-:Y:S05]  /*3ee0*/  BSYNC B1 ;  /* 0x0000000000017941 */ /* 0x000fea0003800000 */
.L_x_89:
        /* <DEDUP_REMOVED lines=12> */
.L_x_92:
[----:B------:R-:W-:Y:S05]  /*3fb0*/  BSYNC B1 ;  /* 0x0000000000017941 */ /* 0x000fea0003800000 */
.L_x_91:
        /* <DEDUP_REMOVED lines=13> */
.L_x_94:
[----:B------:R-:W-:Y:S05]  /*4090*/  BSYNC B1 ;  /* 0x0000000000017941 */ /* 0x000fea0003800000 */
.L_x_93:
        /* <DEDUP_REMOVED lines=13> */
.L_x_96:
[----:B------:R-:W-:Y:S05]  /*4170*/  BSYNC B1 ;  /* 0x0000000000017941 */ /* 0x000fea0003800000 */
.L_x_95:
[----:B-----5:R-:W-:Y:S01]  /*4180*/  LOP3.LUT R17, R17, 0xff, RZ, 0xc0, !PT ;  /* 0x000000ff11117812 */ /* 0x020fe200078ec0ff */
[----:B------:R-:W-:Y:S01]  /*4190*/  BSSY B1, `(.L_x_97) ;  /* 0x000000b000017945 */ /* 0x000fe20003800000 */
[----:B------:R-:W-:Y:S02]  /*41a0*/  ISETP.LT.OR P2, PT, R27, 0x9, !P2 ;  /* 0x000000091b00780c */ /* 0x000fe40005741670 */
[----:B------:R-:W-:-:S05]  /*41b0*/  F2FP.F16.E5M2.UNPACK_B R17, R17 ;  /* 0x00000011ff11723e */ /* 0x000fca00020004ff */
[----:B0-2---:R-:W-:-:S05]  /*41c0*/  HADD2.F32 R12, -RZ, R17.H0_H0 ;  /* 0x20000011ff0c7230 */ /* 0x005fca0000004100 */
[----:B------:R-:W-:Y:S01]  /*41d0*/  FMUL R13, R12, R11 ;  /* 0x0000000b0c0d7220 */ /* 0x000fe20000400000 */
[----:B------:R-:W-:-:S03]  /*41e0*/  PRMT R12, RZ, 0x7610, R12 ;  /* 0x00007610ff0c7816 */ /* 0x000fc6000000000c */
[----:B------:R-:W-:-:S05]  /*41f0*/  FFMA R13, R16, R10, R13 ;  /* 0x0000000a100d7223 */ /* 0x000fca000000000d */
[----:B------:R-:W-:-:S05]  /*4200*/  F2FP.SATFINITE.E5M2.F32.PACK_AB_MERGE_C R13, RZ, R13, RZ ;  /* 0x0000000dff0d723e */ /* 0x000fca00048060ff */
[----:B------:R0:W-:Y:S01]  /*4210*/  @!P5 STG.E.U8 desc[UR18][R6.64+0x39], R13 ;  /* 0x0000390d0600d986 */ /* 0x0001e2000c101112 */
[----:B------:R-:W-:Y:S05]  /*4220*/  @P2 BRA `(.L_x_98) ;  /* 0x0000000000042947 */ /* 0x000fea0003800000 */
[----:B------:R2:W5:Y:S02]  /*4230*/  LDG.E.U8 R12, desc[UR18][R24.64+0x38] ;  /* 0x00003812180c7981 */ /* 0x000564000c1e1100 */
.L_x_98:
[----:B------:R-:W-:Y:S05]  /*4240*/  BSYNC B1 ;  /* 0x0000000000017941 */ /* 0x000fea0003800000 */
.L_x_97:
[----:B-----5:R-:W-:Y:S01]  /*4250*/  LOP3.LUT R12, R12, 0xff, RZ, 0xc0, !PT ;  /* 0x000000ff0c0c7812 */ /* 0x020fe200078ec0ff */
[----:B------:R-:W-:Y:S01]  /*4260*/  BSSY B1, `(.L_x_99) ;  /* 0x000000b000017945 */ /* 0x000fe20003800000 */
[----:B------:R-:W-:Y:S02]  /*4270*/  ISETP.LT.OR P1, PT, R27, 0x9, !P1 ;  /* 0x000000091b00780c */ /* 0x000fe40004f21670 */
[----:B------:R-:W-:Y:S02]  /*4280*/  F2FP.F16.E5M2.UNPACK_B R12, R12 ;  /* 0x0000000cff0c723e */ /* 0x000fe400020004ff */
[----:B01-3--:R-:W-:-:S03]  /*4290*/  PRMT R6, RZ, 0x7610, R6 ;  /* 0x00007610ff067816 */ /* 0x00bfc60000000006 */
[----:B------:R-:W-:-:S05]  /*42a0*/  HADD2.F32 R12, -RZ, R12.H0_H0 ;  /* 0x2000000cff0c7230 */ /* 0x000fca0000004100 */
[----:B------:R-:W-:-:S04]  /*42b0*/  FMUL R12, R12, R11 ;  /* 0x0000000b0c0c7220 */ /* 0x000fc80000400000 */
[----:B------:R-:W-:-:S05]  /*42c0*/  FFMA R12, R15, R10, R12 ;  /* 0x0000000a0f0c7223 */ /* 0x000fca000000000c */
[----:B------:R-:W-:-:S05]  /*42d0*/  F2FP.SATFINITE.E5M2.F32.PACK_AB_MERGE_C R7, RZ, R12, RZ ;  /* 0x0000000cff07723e */ /* 0x000fca00048060ff */
[----:B------:R0:W-:Y:S01]  /*42e0*/  @!P2 STG.E.U8 desc[UR18][R8.64+0x38], R7 ;  /* 0x000038070800a986 */ /* 0x0001e2000c101112 */
[----:B------:R-:W-:Y:S05]  /*42f0*/  @P1 BRA `(.L_x_100) ;  /* 0x0000000000041947 */ /* 0x000fea0003800000 */
[----:B------:R1:W5:Y:S02]  /*4300*/  LDG.E.U8 R6, desc[UR18][R24.64+0x39] ;  /* 0x0000391218067981 */ /* 0x000364000c1e1100 */
.L_x_100:
[----:B------:R-:W-:Y:S05]  /*4310*/  BSYNC B1 ;  /* 0x0000000000017941 */ /* 0x000fea0003800000 */
.L_x_99:
[----:B------:R-:W-:Y:S05]  /*4320*/  @P1 BRA `(.L_x_101) ;  /* 0x0000000800601947 */ /* 0x000fea0003800000 */
[----:B-----5:R-:W-:-:S04]  /*4330*/  LOP3.LUT R6, R6, 0xff, RZ, 0xc0, !PT ;  /* 0x000000ff06067812 */ /* 0x020fc800078ec0ff */
[----:B------:R-:W-:-:S05]  /*4340*/  F2FP.F16.E5M2.UNPACK_B R6, R6 ;  /* 0x00000006ff06723e */ /* 0x000fca00020004ff */
[----:B------:R-:W-:-:S05]  /*4350*/  HADD2.F32 R6, -RZ, R6.H0_H0 ;  /* 0x20000006ff067230 */ /* 0x000fca0000004100 */
[----:B0-----:R-:W-:-:S04]  /*4360*/  FMUL R7, R6, R11 ;  /* 0x0000000b06077220 */ /* 0x001fc80000400000 */
[----:B------:R-:W-:-:S05]  /*4370*/  FFMA R7, R14, R10, R7 ;  /* 0x0000000a0e077223 */ /* 0x000fca0000000007 */
[----:B------:R-:W-:-:S05]  /*4380*/  F2FP.SATFINITE.E5M2.F32.PACK_AB_MERGE_C R7, RZ, R7, RZ ;  /* 0x00000007ff07723e */ /* 0x000fca00048060ff */
[----:B------:R3:W-:Y:S01]  /*4390*/  STG.E.U8 desc[UR18][R8.64+0x39], R7 ;  /* 0x0000390708007986 */ /* 0x0007e2000c101112 */
[----:B------:R-:W-:Y:S05]  /*43a0*/  BRA `(.L_x_101) ;  /* 0x0000000800407947 */ /* 0x000fea0003800000 */
.L_x_36:
[----:B------:R-:W-:Y:S01]  /*43b0*/  ISETP.GE.AND P1, PT, R28, 0x2, PT ;  /* 0x000000021c00780c */ /* 0x000fe20003f26270 */
[-C--:B--2---:R-:W-:Y:S01]  /*43c0*/  FMUL R78, R78, R10.reuse ;  /* 0x0000000a4e4e7220 */ /* 0x084fe20000400000 */
[----:B------:R-:W-:Y:S01]  /*43d0*/  ISETP.GE.AND P3, PT, R28, 0x1, PT ;  /* 0x000000011c00780c */ /* 0x000fe20003f66270 */
[-C--:B------:R-:W-:Y:S01]  /*43e0*/  FMUL R79, R79, R10.reuse ;  /* 0x0000000a4f4f7220 */ /* 0x080fe20000400000 */
[----:B------:R-:W-:Y:S01]  /*43f0*/  ISETP.LT.OR P5, PT, R27, 0x1, !P1 ;  /* 0x000000011b00780c */ /* 0x000fe20004fa1670 */
[-C--:B------:R-:W-:Y:S01]  /*4400*/  FMUL R77, R77, R10.reuse ;  /* 0x0000000a4d4d7220 */ /* 0x080fe20000400000 */
[C---:B------:R-:W-:Y:S01]  /*4410*/  ISETP.LT.OR P2, PT, R27.reuse, 0x1, !P3 ;  /* 0x000000011b00780c */ /* 0x040fe20005f41670 */
[-C--:B------:R-:W-:Y:S01]  /*4420*/  FMUL R76, R76, R10.reuse ;  /* 0x0000000a4c4c7220 */ /* 0x080fe20000400000 */
[----:B------:R-:W-:Y:S01]  /*4430*/  ISETP.LT.OR P3, PT, R27, 0x9, !P3 ;  /* 0x000000091b00780c */ /* 0x000fe20005f61670 */
[----:B------:R-:W-:Y:S01]  /*4440*/  FMUL R75, R75, R10 ;  /* 0x0000000a4b4b7220 */ /* 0x000fe20000400000 */
[----:B------:R-:W-:Y:S01]  /*4450*/  F2FP.SATFINITE.E5M2.F32.PACK_AB_MERGE_C R13, RZ, R78, RZ ;  /* 0x0000004eff0d723e */ /* 0x000fe200048060ff */
[-C--:B------:R-:W-:Y:S01]  /*4460*/  FMUL R74, R74, R10.reuse ;  /* 0x0000000a4a4a7220 */ /* 0x080fe20000400000 */
[----:B------:R-:W-:Y:S01]  /*4470*/  F2FP.SATFINITE.E5M2.F32.PACK_AB_MERGE_C R79, RZ, R79, RZ ;  /* 0x0000004fff4f723e */ /* 0x000fe200048060ff */
[-C--:B------:R-:W-:Y:S01]  /*4480*/  FMUL R73, R73, R10.reuse ;  /* 0x0000000a49497220 */ /* 0x080fe20000400000 */
[----:B------:R-:W-:Y:S01]  /*4490*/  F2FP.SATFINITE.E5M2.F32.PACK_AB_MERGE_C R77, RZ, R77, RZ ;  /* 0x0000004dff4d723e */ /* 0x000fe200048060ff */
[-C--:B------:R-:W-:Y:S01]  /*44a0*/  FMUL R72, R72, R10.reuse ;  /* 0x0000000a48487220 */ /* 0x080fe20000400000 */
[----:B------:R-:W-:Y:S01]  /*44b0*/  ISETP.LT.OR P1, PT, R27, 0x9, !P1 ;  /* 0x000000091b00780c */ /* 0x000fe20004f21670 */
[----:B------:R0:W-:Y:S01]  /*44c0*/  @!P5 STG.E.U8 desc[UR18][R6.64+0x1], R13 ;  /* 0x0000010d0600d986 */ /* 0x0001e2000c101112 */
[C---:B------:R-:W-:Y:S01]  /*44d0*/  ISETP.GE.AND P5, PT, R28.reuse, 0x9, PT ;  /* 0x000000091c00780c */ /* 0x040fe20003fa6270 */
[-C--:B------:R-:W-:Y:S01]  /*44e0*/  FMUL R69, R69, R10.reuse ;  /* 0x0000000a45457220 */ /* 0x080fe20000400000 */
[----:B------:R-:W-:Y:S01]  /*44f0*/  F2FP.SATFINITE.E5M2.F32.PACK_AB_MERGE_C R75, RZ, R75, RZ ;  /* 0x0000004bff4b723e */ /* 0x000fe200048060ff */
[----:B------:R-:W-:Y:S01]  /*4500*/  @!P2 STG.E.U8 desc[UR18][R6.64], R79 ;  /* 0x0000004f0600a986 */ /* 0x000fe2000c101112 */
[----:B------:R-:W-:Y:S01]  /*4510*/  ISETP.GE.AND P2, PT, R28, 0xa, PT ;  /* 0x0000000a1c00780c */ /* 0x000fe20003f46270 */
[----:B------:R-:W-:Y:S01]  /*4520*/  FMUL R68, R68, R10 ;  /* 0x0000000a44447220 */ /* 0x000fe20000400000 */
[----:B------:R-:W-:Y:S01]  /*4530*/  F2FP.SATFINITE.E5M2.F32.PACK_AB_MERGE_C R25, RZ, R74, RZ ;  /* 0x0000004aff19723e */ /* 0x000fe200048060ff */
[----:B------:R-:W-:Y:S01]  /*4540*/  @!P3 STG.E.U8 desc[UR18][R8.64], R77 ;  /* 0x0000004d0800b986 */ /* 0x000fe2000c101112 */
[----:B------:R-:W-:Y:S01]  /*4550*/  ISETP.LT.OR P3, PT, R27, 0x1, !P5 ;  /* 0x000000011b00780c */ /* 0x000fe20006f61670 */
[-C--:B------:R-:W-:Y:S01]  /*4560*/  FMUL R67, R67, R10.reuse ;  /* 0x0000000a43437220 */ /* 0x080fe20000400000 */
[C---:B------:R-:W-:Y:S01]  /*4570*/  ISETP.LT.OR P6, PT, R27.reuse, 0x1, !P2 ;  /* 0x000000011b00780c */ /* 0x040fe200057c1670 */
[-C--:B------:R-:W-:Y:S01]  /*4580*/  FMUL R66, R66, R10.reuse ;  /* 0x0000000a42427220 */ /* 0x080fe20000400000 */
[----:B------:R-:W-:Y:S01]  /*4590*/  ISETP.LT.OR P5, PT, R27, 0x9, !P5 ;  /* 0x000000091b00780c */ /* 0x000fe20006fa1670 */
[----:B------:R-:W-:Y:S01]  /*45a0*/  FMUL R65, R65, R10 ;  /* 0x0000000a41417220 */ /* 0x000fe20000400000 */
[----:B0-----:R-:W-:Y:S01]  /*45b0*/  F2FP.SATFINITE.E5M2.F32.PACK_AB_MERGE_C R13, RZ, R76, RZ ;  /* 0x0000004cff0d723e */ /* 0x001fe200048060ff */
[-C--:B------:R-:W-:Y:S01]  /*45c0*/  FMUL R64, R64, R10.reuse ;  /* 0x0000000a40407220 */ /* 0x080fe20000400000 */
[----:B------:R-:W-:Y:S01]  /*45d0*/  F2FP.SATFINITE.E5M2.F32.PACK_AB_MERGE_C R73, RZ, R73, RZ ;  /* 0x00000049ff49723e */ /* 0x000fe200048060ff */
[-C--:B------:R-:W-:Y:S01]  /*45e0*/  FMUL R63, R63, R10.reuse ;  /* 0x0000000a3f3f7220 */ /* 0x080fe20000400000 */
[C---:B------:R-:W-:Y:S01]  /*45f0*/  ISETP.LT.OR P2, PT, R27.reuse, 0x9, !P2 ;  /* 0x000000091b00780c */ /* 0x040fe20005741670 */
[----:B------:R0:W-:Y:S01]  /*4600*/  @!P1 STG.E.U8 desc[UR18][R8.64+0x1], R13 ;  /* 0x0000010d08009986 */ /* 0x0001e2000c101112 */
[----:B------:R-:W-:Y:S01]  /*4610*/  ISETP.GE.AND P1, PT, R28, 0x12, PT ;  /* 0x000000121c00780c */ /* 0x000fe20003f26270 */
[-C--:B------:R-:W-:Y:S01]  /*4620*/  FMUL R62, R62, R10.reuse ;  /* 0x0000000a3e3e7220 */ /* 0x080fe20000400000 */
[----:B------:R-:W-:Y:S01]  /*4630*/  F2FP.SATFINITE.E5M2.F32.PACK_AB_MERGE_C R69, RZ, R69, RZ ;  /* 0x00000045ff45723e */ /* 0x000fe200048060ff */
[----:B------:R-:W-:Y:S01]  /*4640*/  @!P3 STG.E.U8 desc[UR18][R6.64+0x8], R75 ;  /* 0x0000084b0600b986 */ /* 0x000fe2000c101112 */
[----:B------:R-:W-:Y:S01]  /*4650*/  ISETP.GE.AND P3, PT, R28, 0x11, PT ;  /* 0x000000111c00780c */ /* 0x000fe20003f66270 */
[-C--:B------:R-:W-:Y:S01]  /*4660*/  FMUL R60, R60, R10.reuse ;  /* 0x0000000a3c3c7220 */ /* 0x080fe20000400000 */
[----:B------:R-:W-:Y:S01]  /*4670*/  F2FP.SATFINITE.E5M2.F32.PACK_AB_MERGE_C R67, RZ, R67, RZ ;  /* 0x00000043ff43723e */ /* 0x000fe200048060ff */
[----:B------:R1:W-:Y:S01]  /*4680*/  @!P6 STG.E.U8 desc[UR18][R6.64+0x9], R25 ;  /* 0x000009190600e986 */ /* 0x0003e2000c101112 */
[----:B------:R-:W-:Y:S01]  /*4690*/  ISETP.LT.OR P6, PT, R27, 0x1, !P1 ;  /* 0x000000011b00780c */ /* 0x000fe20004fc1670 */
[-C--:B------:R-:W-:Y:S01]  /*46a0*/  FMUL R61, R61, R10.reuse ;  /* 0x0000000a3d3d7220 */ /* 0x080fe20000400000 */
[C---:B------:R-:W-:Y:S01]  /*46b0*/  ISETP.LT.OR P1, PT, R27.reuse, 0x9, !P1 ;  /* 0x000000091b00780c */ /* 0x040fe20004f21670 */
[----:B------:R-:W-:Y:S01]  /*46c0*/  @!P5 STG.E.U8 desc[UR18][R8.64+0x8], R73 ;  /* 0x000008490800d986 */ /* 0x000fe2000c101112 */
[----:B------:R-:W-:Y:S01]  /*46d0*/  ISETP.LT.OR P5, PT, R27, 0x1, !P3 ;  /* 0x000000011b00780c */ /* 0x000fe20005fa1670 */
[-C--:B------:R-:W-:Y:S01]  /*46e0*/  FMUL R59, R59, R10.reuse ;  /* 0x0000000a3b3b7220 */ /* 0x080fe20000400000 */
[----:B------:R-:W-:Y:S01]  /*46f0*/  ISETP.LT.OR P3, PT, R27, 0x9, !P3 ;  /* 0x000000091b00780c */ /* 0x000fe20005f61670 */
[----:B------:R-:W-:Y:S01]  /*4700*/  FMUL R58, R58, R10 ;  /* 0x0000000a3a3a7220 */ /* 0x000fe20000400000 */
[----:B0-----:R-:W-:Y:S01]  /*4710*/  F2FP.SATFINITE.E5M2.F32.PACK_AB_MERGE_C R13, RZ, R72, RZ ;  /* 0x00000048ff0d723e */ /* 0x001fe200048060ff */
[-C--:B------:R-:W-:Y:S01]  /*4720*/  FMUL R56, R56, R10.reuse ;  /* 0x0000000a38387220 */ /* 0x080fe20000400000 */
[----:B------:R-:W-:Y:S01]  /*4730*/  F2FP.SATFINITE.E5M2.F32.PACK_AB_MERGE_C R65, RZ, R65, RZ ;  /* 0x00000041ff41723e */ /* 0x000fe200048060ff */
[----:B------:R-:W-:Y:S01]  /*4740*/  FMUL R57, R57, R10 ;  /* 0x0000000a39397220 */ /* 0x000fe20000400000 */
[----:B-1----:R-:W-:Y:S01]  /*4750*/  F2FP.SATFINITE.E5M2.F32.PACK_AB_MERGE_C R25, RZ, R68, RZ ;  /* 0x00000044ff19723e */ /* 0x002fe200048060ff */
[----:B------:R0:W-:Y:S01]  /*4760*/  @!P2 STG.E.U8 desc[UR18][R8.64+0x9], R13 ;  /* 0x0000090d0800a986 */ /* 0x0001e2000c101112 */
[C---:B------:R-:W-:Y:S01]  /*4770*/  ISETP.GE.AND P2, PT, R28.reuse, 0x1a, PT ;  /* 0x0000001a1c00780c */ /* 0x040fe20003f46270 */
        /* <DEDUP_REMOVED lines=11> */
[C---:B------:R-:W-:Y:S01]  /*4830*/  ISETP.LT.OR P3, PT, R27.reuse, 0x1, !P5 ;  /* 0x000000011b00780c */ /* 0x040fe20006f61670 */
        /* <DEDUP_REMOVED lines=17> */
[C---:B------:R-:W-:Y:S01]  /*4950*/  ISETP.LT.OR P6, PT, R27.reuse, 0x1, !P3 ;  /* 0x000000011b00780c */ /* 0x040fe20005fc1670 */
[----:B------:R-:W-:Y:S01]  /*4960*/  FMUL R14, R14, R10 ;  /* 0x0000000a0e0e7220 */ /* 0x000fe20000400000 */
[C---:B------:R-:W-:Y:S01]  /*4970*/  ISETP.LT.OR P3, PT, R27.reuse, 0x9, !P3 ;  /* 0x000000091b00780c */ /* 0x040fe20005f61670 */
[----:B------:R-:W-:Y:S01]  /*4980*/  @!P5 STG.E.U8 desc[UR18][R8.64+0x18], R63 ;  /* 0x0000183f0800d986 */ /* 0x000fe2000c101112 */
[----:B------:R-:W-:-:S02]  /*4990*/  ISETP.LT.OR P5, PT, R27, 0x1, !P1 ;  /* 0x000000011b00780c */ /* 0x000fc40004fa1670 */
[----:B0-----:R-:W-:Y:S02]  /*49a0*/  F2FP.SATFINITE.E5M2.F32.PACK_AB_MERGE_C R13, RZ, R62, RZ ;  /* 0x0000003eff0d723e */ /* 0x001fe400048060ff */
[----:B------:R-:W-:Y:S02]  /*49b0*/  ISETP.LT.OR P1, PT, R27, 0x9, !P1 ;  /* 0x000000091b00780c */ /* 0x000fe40004f21670 */
[----:B------:R-:W-:Y:S01]  /*49c0*/  F2FP.SATFINITE.E5M2.F32.PACK_AB_MERGE_C R21, RZ, R21, RZ ;  /* 0x00000015ff15723e */ /* 0x000fe200048060ff */
[----:B------:R0:W-:Y:S01]  /*49d0*/  @!P2 STG.E.U8 desc[UR18][R8.64+0x19], R13 ;  /* 0x0000190d0800a986 */ /* 0x0001e2000c101112 */
[----:B-1----:R-:W-:Y:S02]  /*49e0*/  F2FP.SATFINITE.E5M2.F32.PACK_AB_MERGE_C R25, RZ, R60, RZ ;  /* 0x0000003cff19723e */ /* 0x002fe400048060ff */
[----:B------:R-:W-:Y:S01]  /*49f0*/  ISETP.GE.AND P2, PT, R28, 0x2a, PT ;  /* 0x0000002a1c00780c */ /* 0x000fe20003f46270 */
[----:B------:R-:W-:Y:S01]  /*4a00*/  @!P6 STG.E.U8 desc[UR18][R6.64+0x20], R61 ;  /* 0x0000203d0600e986 */ /* 0x000fe2000c101112 */
[----:B------:R-:W-:-:S02]  /*4a10*/  F2FP.SATFINITE.E5M2.F32.PACK_AB_MERGE_C R19, RZ, R19, RZ ;  /* 0x00000013ff13723e */ /* 0x000fc400048060ff */
[----:B------:R-:W-:Y:S01]  /*4a20*/  F2FP.SATFINITE.E5M2.F32.PACK_AB_MERGE_C R17, RZ, R17, RZ ;  /* 0x00000011ff11723e */ /* 0x000fe200048060ff */
[----:B------:R1:W-:Y:S01]  /*4a30*/  @!P5 STG.E.U8 desc[UR18][R6.64+0x21], R25 ;  /* 0x000021190600d986 */ /* 0x0003e2000c101112 */
[----:B------:R-:W-:Y:S02]  /*4a40*/  ISETP.GE.AND P5, PT, R28, 0x29, PT ;  /* 0x000000291c00780c */ /* 0x000fe40003fa6270 */
[----:B------:R-:W-:Y:S01]  /*4a50*/  F2FP.SATFINITE.E5M2.F32.PACK_AB_MERGE_C R15, RZ, R15, RZ ;  /* 0x0000000fff0f723e */ /* 0x000fe200048060ff */
[----:B------:R-:W-:Y:S01]  /*4a60*/  @!P3 STG.E.U8 desc[UR18][R8.64+0x20], R59 ;  /* 0x0000203b0800b986 */ /* 0x000fe2000c101112 */
[C---:B------:R-:W-:Y:S02]  /*4a70*/  ISETP.LT.OR P3, PT, R27.reuse, 0x1, !P2 ;  /* 0x000000011b00780c */ /* 0x040fe40005761670 */
[C---:B------:R-:W-:Y:S02]  /*4a80*/  ISETP.LT.OR P6, PT, R27.reuse, 0x1, !P5 ;  /* 0x000000011b00780c */ /* 0x040fe40006fc1670 */
[----:B------:R-:W-:-:S02]  /*4a90*/  ISETP.LT.OR P5, PT, R27, 0x9, !P5 ;  /* 0x000000091b00780c */ /* 0x000fc40006fa1670 */
[----:B0-----:R-:W-:Y:S02]  /*4aa0*/  F2FP.SATFINITE.E5M2.F32.PACK_AB_MERGE_C R13, RZ, R58, RZ ;  /* 0x0000003aff0d723e */ /* 0x001fe400048060ff */
[----:B-1----:R-:W-:Y:S02]  /*4ab0*/  F2FP.SATFINITE.E5M2.F32.PACK_AB_MERGE_C R25, RZ, R56, RZ ;  /* 0x00000038ff19723e */ /* 0x002fe400048060ff */
[----:B------:R-:W-:Y:S01]  /*4ac0*/  ISETP.LT.OR P2, PT, R27, 0x9, !P2 ;  /* 0x000000091b00780c */ /* 0x000fe20005741670 */
[----:B------:R0:W-:Y:S01]  /*4ad0*/  @!P1 STG.E.U8 desc[UR18][R8.64+0x21], R13 ;  /* 0x0000210d08009986 */ /* 0x0001e2000c101112 */
[----:B------:R-:W-:-:S03]  /*4ae0*/  ISETP.GE.AND P1, PT, R28, 0x31, PT ;  /* 0x000000311c00780c */ /* 0x000fc60003f26270 */
[----:B------:R1:W-:Y:S01]  /*4af0*/  @!P3 STG.E.U8 desc[UR18][R6.64+0x29], R25 ;  /* 0x000029190600b986 */ /* 0x0003e2000c101112 */
[----:B------:R-:W-:-:S03]  /*4b00*/  ISETP.GE.AND P3, PT, R28, 0x32, PT ;  /* 0x000000321c00780c */ /* 0x000fc60003f66270 */
[----:B------:R-:W-:Y:S01]  /*4b10*/  @!P6 STG.E.U8 desc[UR18][R6.64+0x28], R57 ;  /* 0x000028390600e986 */ /* 0x000fe2000c101112 */
[C---:B------:R-:W-:Y:S02]  /*4b20*/  ISETP.LT.OR P6, PT, R27.reuse, 0x1, !P1 ;  /* 0x000000011b00780c */ /* 0x040fe40004fc1670 */
[C---:B------:R-:W-:Y:S01]  /*4b30*/  ISETP.LT.OR P1, PT, R27.reuse, 0x9, !P1 ;  /* 0x000000091b00780c */ /* 0x040fe20004f21670 */
[----:B------:R-:W-:Y:S01]  /*4b40*/  @!P5 STG.E.U8 desc[UR18][R8.64+0x28], R23 ;  /* 0x000028170800d986 */ /* 0x000fe2000c101112 */
[C---:B------:R-:W-:Y:S02]  /*4b50*/  ISETP.LT.OR P5, PT, R27.reuse, 0x1, !P3 ;  /* 0x000000011b00780c */ /* 0x040fe40005fa1670 */
        /* <DEDUP_REMOVED lines=10> */
[----:B------:R2:W-:Y:S01]  /*4c00*/  @!P1 STG.E.U8 desc[UR18][R8.64+0x30], R19 ;  /* 0x0000301308009986 */ /* 0x0005e2000c101112 */
[C---:B------:R-:W-:Y:S02]  /*4c10*/  ISETP.LT.OR P1, PT, R27.reuse, 0x1, !P2 ;  /* 0x000000011b00780c */ /* 0x040fe40005721670 */
[----:B------:R-:W-:Y:S02]  /*4c20*/  ISETP.LT.OR P2, PT, R27, 0x9, !P2 ;  /* 0x000000091b00780c */ /* 0x000fe40005741670 */
[----:B0-----:R-:W-:Y:S02]  /*4c30*/  F2FP.SATFINITE.E5M2.F32.PACK_AB_MERGE_C R13, RZ, R18, RZ ;  /* 0x00000012ff0d723e */ /* 0x001fe400048060ff */
[----:B-1----:R-:W-:-:S03]  /*4c40*/  F2FP.SATFINITE.E5M2.F32.PACK_AB_MERGE_C R21, RZ, R14, RZ ;  /* 0x0000000eff15723e */ /* 0x002fc600048060ff */
[----:B------:R0:W-:Y:S01]  /*4c50*/  @!P3 STG.E.U8 desc[UR18][R8.64+0x31], R13 ;  /* 0x0000310d0800b986 */ /* 0x0001e2000c101112 */
[----:B--2---:R-:W-:-:S03]  /*4c60*/  F2FP.SATFINITE.E5M2.F32.PACK_AB_MERGE_C R19, RZ, R16, RZ ;  /* 0x00000010ff13723e */ /* 0x004fc600048060ff */
[----:B------:R0:W-:Y:S04]  /*4c70*/  @!P1 STG.E.U8 desc[UR18][R6.64+0x38], R17 ;  /* 0x0000381106009986 */ /* 0x0001e8000c101112 */
[----:B------:R0:W-:Y:S04]  /*4c80*/  @!P5 STG.E.U8 desc[UR18][R6.64+0x39], R19 ;  /* 0x000039130600d986 */ /* 0x0001e8000c101112 */
[----:B------:R0:W-:Y:S04]  /*4c90*/  @!P2 STG.E.U8 desc[UR18][R8.64+0x38], R15 ;  /* 0x0000380f0800a986 */ /* 0x0001e8000c101112 */
[----:B------:R0:W-:Y:S02]  /*4ca0*/  @!P6 STG.E.U8 desc[UR18][R8.64+0x39], R21 ;  /* 0x000039150800e986 */ /* 0x0001e4000c101112 */
.L_x_101:
[----:B------:R-:W-:Y:S05]  /*4cb0*/  BSYNC B0 ;  /* 0x0000000000007941 */ /* 0x000fea0003800000 */
.L_x_35:
[----:B------:R-:W-:Y:S01]  /*4cc0*/  ULDC UR6, c[0x0][0xc] ;  /* 0x0000030000067ab9 */ /* 0x000fe20000000800 */
[----:B------:R-:W-:Y:S01]  /*4cd0*/  ULDC UR7, c[0x0][0x10] ;  /* 0x0000040000077ab9 */ /* 0x000fe20000000800 */
[----:B0--3--:R-:W0:Y:S01]  /*4ce0*/  LDC R7, c[0x0][0x14] ;  /* 0x00000500ff077b82 */ /* 0x009e220000000800 */
[----:B------:R-:W-:Y:S01]  /*4cf0*/  UIMAD.WIDE.U32 UR6, UR6, UR7, URZ ;  /* 0x00000007060672a5 */ /* 0x000fe2000f8e003f */
[----:B-----5:R-:W-:Y:S01]  /*4d00*/  PRMT R6, RZ, 0x7610, R6 ;  /* 0x00007610ff067816 */ /* 0x020fe20000000006 */
[----:B------:R-:W-:Y:S02]  /*4d10*/  IMAD.MOV.U32 R70, RZ, RZ, -0x1 ;  /* 0xffffffffff467424 */ /* 0x000fe400078e00ff */
[----:B------:R-:W-:Y:S02]  /*4d20*/  IMAD.MOV.U32 R71, RZ, RZ, -0x1 ;  /* 0xffffffffff477424 */ /* 0x000fe400078e00ff */
[----:B0-----:R-:W-:-:S04]  /*4d30*/  IMAD.WIDE.U32 R4, R7, UR6, R4 ;  /* 0x0000000607047c25 */ /* 0x001fc8000f8e0004 */
[----:B------:R-:W-:Y:S01]  /*4d40*/  IMAD R7, R7, UR7, RZ ;  /* 0x0000000707077c24 */ /* 0x000fe2000f8e02ff */
[----:B------:R-:W-:Y:S02]  /*4d50*/  ULDC.64 UR6, c[0x0][0x650] ;  /* 0x0001940000067ab9 */ /* 0x000fe40000000a00 */
[----:B------:R-:W-:Y:S01]  /*4d60*/  ISETP.GE.U32.AND P1, PT, R4, UR6, PT ;  /* 0x0000000604007c0c */ /* 0x000fe2000bf26070 */
[----:B------:R-:W-:-:S05]  /*4d70*/  IMAD.IADD R5, R5, 0x1, R7 ;  /* 0x0000000105057824 */ /* 0x000fca00078e0207 */
[----:B------:R-:W-:-:S13]  /*4d80*/  ISETP.GE.U32.AND.EX P1, PT, R5, UR7, PT, P1 ;  /* 0x0000000705007c0c */ /* 0x000fda000bf26110 */
[----:B------:R-:W-:Y:S05]  /*4d90*/  @P1 BRA `(.L_x_102) ;  /* 0x0000000400601947 */ /* 0x000fea0003800000 */
[----:B------:R-:W0:Y:S01]  /*4da0*/  S2R R20, SR_CTAID.X ;  /* 0x0000000000147919 */ /* 0x000e220000002500 */
[----:B------:R-:W3:Y:S01]  /*4db0*/  LDC.64 R14, c[0x0][0x628] ;  /* 0x00018a00ff0e7b82 */ /* 0x000ee20000000a00 */
[----:B------:R-:W-:Y:S01]  /*4dc0*/  ULDC UR6, c[0x0][0x150] ;  /* 0x0000540000067ab9 */ /* 0x000fe20000000800 */
[----:B------:R-:W-:Y:S01]  /*4dd0*/  IMAD.MOV.U32 R12, RZ, RZ, R4 ;  /* 0x000000ffff0c7224 */ /* 0x000fe200078e0004 */
[----:B------:R-:W0:Y:S01]  /*4de0*/  S2R R22, SR_CTAID.Y ;  /* 0x0000000000167919 */ /* 0x000e220000002600 */
[----:B------:R-:W-:-:S04]  /*4df0*/  IMAD.MOV.U32 R13, RZ, RZ, R5 ;  /* 0x000000ffff0d7224 */ /* 0x000fc800078e0005 */
[----:B------:R-:W1:Y:S08]  /*4e00*/  LDC R23, c[0x0][0x144] ;  /* 0x00005100ff177b82 */ /* 0x000e700000000800 */
[----:B------:R-:W1:Y:S08]  /*4e10*/  LDC R16, c[0x0][0x630] ;  /* 0x00018c00ff107b82 */ /* 0x000e700000000800 */
[----:B------:R-:W1:Y:S01]  /*4e20*/  LDC.64 R18, c[0x0][0x620] ;  /* 0x00018800ff127b82 */ /* 0x000e620000000a00 */
[----:B---3--:R-:W-:-:S04]  /*4e30*/  ISETP.NE.U32.AND P1, PT, R14, RZ, PT ;  /* 0x000000ff0e00720c */ /* 0x008fc80003f25070 */
[----:B------:R-:W-:Y:S02]  /*4e40*/  ISETP.NE.AND.EX P1, PT, R15, RZ, PT, P1 ;  /* 0x000000ff0f00720c */ /* 0x000fe40003f25310 */
[----:B0-----:R-:W-:-:S05]  /*4e50*/  I2FP.F32.U32 R6, R20 ;  /* 0x0000001400067245 */ /* 0x001fca0000201000 */
[----:B------:R-:W-:-:S04]  /*4e60*/  FMUL R6, R6, UR6 ;  /* 0x0000000606067c20 */ /* 0x000fc80008400000 */
[----:B------:R0:W3:Y:S02]  /*4e70*/  F2I.U32.TRUNC.NTZ R21, R6 ;  /* 0x0000000600157305 */ /* 0x0000e4000020f000 */
[----:B------:R-:W-:Y:S05]  /*4e80*/  @!P1 BRA `(.L_x_103) ;  /* 0x0000000000289947 */ /* 0x000fea0003800000 */
[----:B------:R-:W5:Y:S02]  /*4e90*/  LDC R7, c[0x0][0x634] ;  /* 0x00018d00ff077b82 */ /* 0x000f640000000800 */
[----:B-----5:R-:W-:-:S05]  /*4ea0*/  IADD3 R13, P1, R4, R7, RZ ;  /* 0x00000007040d7210 */ /* 0x020fca0007f3e0ff */
[----:B------:R-:W-:-:S04]  /*4eb0*/  IMAD.X R17, RZ, RZ, R5, P1 ;  /* 0x000000ffff117224 */ /* 0x000fc800008e0605 */
[----:B0-----:R-:W-:-:S04]  /*4ec0*/  IMAD.WIDE.U32 R6, R17, R14, RZ ;  /* 0x0000000e11067225 */ /* 0x001fc800078e00ff */
[----:B------:R-:W-:-:S04]  /*4ed0*/  IMAD.WIDE.U32 R8, P1, R13, R15, R6 ;  /* 0x0000000f0d087225 */ /* 0x000fc80007820006 */
[----:B------:R-:W-:-:S04]  /*4ee0*/  IMAD.WIDE.U32 R6, R13, R14, RZ ;  /* 0x0000000e0d067225 */ /* 0x000fc800078e00ff */
[----:B------:R-:W-:Y:S01]  /*4ef0*/  IMAD.X R13, RZ, RZ, RZ, P1 ;  /* 0x000000ffff0d7224 */ /* 0x000fe200008e06ff */
[----:B------:R-:W-:Y:S01]  /*4f00*/  IADD3 RZ, P1, R7, R8, RZ ;  /* 0x0000000807ff7210 */ /* 0x000fe20007f3e0ff */
[----:B------:R-:W-:-:S04]  /*4f10*/  IMAD.MOV.U32 R12, RZ, RZ, R9 ;  /* 0x000000ffff0c7224 */ /* 0x000fc800078e0009 */
[----:B------:R-:W-:-:S08]  /*4f20*/  IMAD.WIDE.U32.X R12, R17, R15, R12, P1 ;  /* 0x0000000f110c7225 */ /* 0x000fd000008e040c */
.L_x_103:
[----:B------:R-:W5:Y:S01]  /*4f30*/  LDC.64 R28, c[0x0][0x640] ;  /* 0x00019000ff1c7b82 */ /* 0x000f620000000a00 */
[-C--:B-1----:R-:W-:Y:S01]  /*4f40*/  SHF.R.U64 R71, R12, R16.reuse, R13 ;  /* 0x000000100c477219 */ /* 0x082fe2000000120d */
[----:B---3--:R-:W-:Y:S01]  /*4f50*/  IMAD.MOV R21, RZ, RZ, -R21 ;  /* 0x000000ffff157224 */ /* 0x008fe200078e0a15 */
[----:B0-----:R-:W-:Y:S01]  /*4f60*/  SHF.R.U32.HI R6, RZ, R16, R13 ;  /* 0x00000010ff067219 */ /* 0x001fe2000001160d */
[----:B------:R-:W-:Y:S01]  /*4f70*/  ULDC UR6, c[0x0][0x154] ;  /* 0x0000550000067ab9 */ /* 0x000fe20000000800 */
[----:B------:R-:W-:Y:S01]  /*4f80*/  IADD3 R9, P1, RZ, -R71, RZ ;  /* 0x80000047ff097210 */ /* 0x000fe20007f3e0ff */
[----:B------:R-:W-:Y:S02]  /*4f90*/  IMAD R21, R23, R21, R20 ;  /* 0x0000001517157224 */ /* 0x000fe400078e0214 */
[----:B------:R-:W0:Y:S01]  /*4fa0*/  LDC R12, c[0x0][0x618] ;  /* 0x00018600ff0c7b82 */ /* 0x000e220000000800 */
[----:B------:R-:W-:Y:S02]  /*4fb0*/  IMAD.MOV.U32 R13, RZ, RZ, 0x1 ;  /* 0x00000001ff0d7424 */ /* 0x000fe400078e00ff */
[----:B------:R-:W-:-:S04]  /*4fc0*/  IMAD.X R7, RZ, RZ, ~R6, P1 ;  /* 0x000000ffff077224 */ /* 0x000fc800008e0e06 */
[-C--:B------:R-:W-:Y:S01]  /*4fd0*/  IMAD R8, R7, R18.reuse, RZ ;  /* 0x0000001207087224 */ /* 0x080fe200078e02ff */
[----:B--2-4-:R-:W1:Y:S01]  /*4fe0*/  LDC R24, c[0x0][0x608] ;  /* 0x00018200ff187b82 */ /* 0x014e620000000800 */
[----:B------:R-:W-:-:S04]  /*4ff0*/  IMAD.WIDE.U32 R6, R9, R18, R4 ;  /* 0x0000001209067225 */ /* 0x000fc800078e0004 */
[----:B------:R-:W-:Y:S01]  /*5000*/  IMAD R9, R9, R19, R8 ;  /* 0x0000001309097224 */ /* 0x000fe200078e0208 */
[----:B------:R-:W-:Y:S02]  /*5010*/  I2FP.F32.U32 R8, R22 ;  /* 0x0000001600087245 */ /* 0x000fe40000201000 */
[----:B------:R-:W2:Y:S01]  /*5020*/  LDC R26, c[0x0][0x658] ;  /* 0x00019600ff1a7b82 */ /* 0x000ea20000000800 */
[----:B------:R-:W-:Y:S01]  /*5030*/  IMAD.IADD R7, R7, 0x1, R9 ;  /* 0x0000000107077824 */ /* 0x000fe200078e0209 */
[----:B-----5:R-:W-:Y:S01]  /*5040*/  ISETP.NE.U32.AND P1, PT, R28, RZ, PT ;  /* 0x000000ff1c00720c */ /* 0x020fe20003f25070 */
[----:B------:R-:W-:Y:S01]  /*5050*/  FMUL R8, R8, UR6 ;  /* 0x0000000608087c20 */ /* 0x000fe20008400000 */
[----:B------:R-:W-:Y:S02]  /*5060*/  IMAD.MOV.U32 R9, RZ, RZ, -0x1 ;  /* 0xffffffffff097424 */ /* 0x000fe400078e00ff */
[----:B------:R-:W-:Y:S01]  /*5070*/  ISETP.NE.AND.EX P1, PT, R29, RZ, PT, P1 ;  /* 0x000000ff1d00720c */ /* 0x000fe20003f25310 */
[----:B------:R3:W4:Y:S01]  /*5080*/  F2I.U32.TRUNC.NTZ R17, R8 ;  /* 0x0000000800117305 */ /* 0x000722000020f000 */
[----:B------:R-:W3:Y:S01]  /*5090*/  LDC R19, c[0x0][0x148] ;  /* 0x00005200ff137b82 */ /* 0x000ee20000000800 */
[----:B0-----:R-:W-:-:S02]  /*50a0*/  SHF.R.U64 R16, R6, R12, R7 ;  /* 0x0000000c06107219 */ /* 0x001fc40000001207 */
[----:B------:R-:W-:-:S05]  /*50b0*/  SHF.R.U32.HI R7, RZ, R12, R7 ;  /* 0x0000000cff077219 */ /* 0x000fca0000011607 */
[----:B------:R-:W0:Y:S01]  /*50c0*/  LDC R20, c[0x0][0x600] ;  /* 0x00018000ff147b82 */ /* 0x000e220000000800 */
[-CC-:B-1----:R-:W-:Y:S02]  /*50d0*/  SHF.R.U64 R14, R16, R24.reuse, R7.reuse ;  /* 0x00000018100e7219 */ /* 0x182fe40000001207 */
[----:B------:R-:W-:-:S05]  /*50e0*/  SHF.R.U32.HI R7, RZ, R24, R7 ;  /* 0x00000018ff077219 */ /* 0x000fca0000011607 */
[----:B------:R-:W1:Y:S01]  /*50f0*/  LDC R25, c[0x0][0x648] ;  /* 0x00019200ff197b82 */ /* 0x000e620000000800 */
[-CC-:B--2---:R-:W-:Y:S02]  /*5100*/  SHF.R.U64 R18, R14, R26.reuse, R7.reuse ;  /* 0x0000001a0e127219 */ /* 0x184fe40000001207 */
[-C--:B------:R-:W-:Y:S02]  /*5110*/  SHF.L.U32 R9, R9, R26.reuse, RZ ;  /* 0x0000001a09097219 */ /* 0x080fe400000006ff */
[-C--:B------:R-:W-:Y:S01]  /*5120*/  SHF.R.U32.HI R7, RZ, R26.reuse, R7 ;  /* 0x0000001aff077219 */ /* 0x080fe20000011607 */
[----:B------:R-:W-:Y:S01]  /*5130*/  IMAD.MOV.U32 R6, RZ, RZ, R18 ;  /* 0x000000ffff067224 */ /* 0x000fe200078e0012 */
[----:B------:R-:W-:Y:S01]  /*5140*/  SHF.L.U32 R26, R13, R26, RZ ;  /* 0x0000001a0d1a7219 */ /* 0x000fe200000006ff */
[----:B------:R-:W2:Y:S01]  /*5150*/  LDC R27, c[0x0][0x638] ;  /* 0x00018e00ff1b7b82 */ /* 0x000ea20000000800 */
[----:B------:R-:W-:-:S07]  /*5160*/  LOP3.LUT R23, RZ, R9, RZ, 0x33, !PT ;  /* 0x00000009ff177212 */ /* 0x000fce00078e33ff */
[----:B------:R-:W0:Y:S01]  /*5170*/  LDC R30, c[0x0][0x610] ;  /* 0x00018400ff1e7b82 */ /* 0x000e220000000800 */
[----:B----4-:R-:W-:Y:S05]  /*5180*/  @!P1 BRA `(.L_x_104) ;  /* 0x0000000000289947 */ /* 0x010fea0003800000 */
[----:B------:R-:W4:Y:S02]  /*5190*/  LDC R13, c[0x0][0x64c] ;  /* 0x00019300ff0d7b82 */ /* 0x000f240000000800 */
[----:B----4-:R-:W-:-:S05]  /*51a0*/  IADD3 R13, P1, R18, R13, RZ ;  /* 0x0000000d120d7210 */ /* 0x010fca0007f3e0ff */
[----:B------:R-:W-:-:S04]  /*51b0*/  IMAD.X R15, RZ, RZ, R7, P1 ;  /* 0x000000ffff0f7224 */ /* 0x000fc800008e0607 */
[----:B------:R-:W-:-:S04]  /*51c0*/  IMAD.WIDE.U32 R6, R15, R28, RZ ;  /* 0x0000001c0f067225 */ /* 0x000fc800078e00ff */
[----:B---3--:R-:W-:-:S04]  /*51d0*/  IMAD.WIDE.U32 R8, P1, R13, R29, R6 ;  /* 0x0000001d0d087225 */ /* 0x008fc80007820006 */
[----:B------:R-:W-:-:S04]  /*51e0*/  IMAD.WIDE.U32 R6, R13, R28, RZ ;  /* 0x0000001c0d067225 */ /* 0x000fc800078e00ff */
[----:B------:R-:W-:Y:S01]  /*51f0*/  IMAD.X R13, RZ, RZ, RZ, P1 ;  /* 0x000000ffff0d7224 */ /* 0x000fe200008e06ff */
[----:B------:R-:W-:Y:S01]  /*5200*/  IADD3 RZ, P1, R7, R8, RZ ;  /* 0x0000000807ff7210 */ /* 0x000fe20007f3e0ff */
[----:B------:R-:W-:-:S04]  /*5210*/  IMAD.MOV.U32 R12, RZ, RZ, R9 ;  /* 0x000000ffff0c7224 */ /* 0x000fc800078e0009 */
[----:B------:R-:W-:-:S08]  /*5220*/  IMAD.WIDE.U32.X R6, R15, R29, R12, P1 ;  /* 0x0000001d0f067225 */ /* 0x000fd000008e040c */
.L_x_104:
[----:B-1----:R-:W-:Y:S01]  /*5230*/  SHF.R.U64 R6, R6, R25, R7 ;  /* 0x0000001906067219 */ /* 0x002fe20000001207 */
[----:B0-----:R-:W-:Y:S01]  /*5240*/  VIADD R13, R20, 0xffffffff ;  /* 0xffffffff140d7836 */ /* 0x001fe20000000000 */
[----:B------:R-:W-:Y:S01]  /*5250*/  LOP3.LUT R9, R14, R23, RZ, 0xc0, !PT ;  /* 0x000000170e097212 */ /* 0x000fe200078ec0ff */
[----:B------:R-:W-:Y:S02]  /*5260*/  IMAD.MOV R17, RZ, RZ, -R17 ;  /* 0x000000ffff117224 */ /* 0x000fe400078e0a11 */
[----:B------:R-:W-:Y:S02]  /*5270*/  IMAD.MOV R7, RZ, RZ, -R6 ;  /* 0x000000ffff077224 */ /* 0x000fe400078e0a06 */
[----:B------:R-:W-:Y:S01]  /*5280*/  IMAD R26, R26, R6, R9 ;  /* 0x000000061a1a7224 */ /* 0x000fe200078e0209 */
[----:B------:R-:W-:Y:S01]  /*5290*/  LOP3.LUT R9, R16, R13, RZ, 0xc0, !PT ;  /* 0x0000000d10097212 */ /* 0x000fe200078ec0ff */
[----:B---3--:R-:W-:Y:S02]  /*52a0*/  @P4 IMAD R21, R19, R17, R22 ;  /* 0x0000001113154224 */ /* 0x008fe400078e0216 */
[----:B--2---:R-:W-:-:S02]  /*52b0*/  IMAD R6, R7, R27, R18 ;  /* 0x0000001b07067224 */ /* 0x004fc400078e0212 */
[----:B------:R-:W-:Y:S02]  /*52c0*/  IMAD R26, R26, R30, R21 ;  /* 0x0000001e1a1a7224 */ /* 0x000fe400078e0215 */
[----:B------:R-:W-:Y:S02]  /*52d0*/  IMAD R7, R6, R20, R9 ;  /* 0x0000001406077224 */ /* 0x000fe400078e0209 */
[----:B------:R-:W-:-:S03]  /*52e0*/  IMAD.MOV.U32 R8, RZ, RZ, 0x1 ;  /* 0x00000001ff087424 */ /* 0x000fc600078e00ff */
[----:B------:R-:W-:Y:S02]  /*52f0*/  SEL R70, R7, R26, !P4 ;  /* 0x0000001a07467207 */ /* 0x000fe40006000000 */
[----:B------:R-:W-:Y:S02]  /*5300*/  PRMT R6, R8, 0x7610, R6 ;  /* 0x0000761008067816 */ /* 0x000fe40000000006 */
[----:B------:R-:W-:-:S07]  /*5310*/  SEL R26, R26, R7, !P4 ;  /* 0x000000071a1a7207 */ /* 0x000fce0006000000 */
.L_x_102:
[----:B------:R-:W-:Y:S01]  /*5320*/  UIADD3 UR5, UR9, UR5, URZ ;  /* 0x0000000509057290 */ /* 0x000fe2000fffe03f */
[----:B------:R-:W-:Y:S01]  /*5330*/  LOP3.LUT P1, RZ, R6, 0xff, RZ, 0xc0, !PT ;  /* 0x000000ff06ff7812 */ /* 0x000fe2000782c0ff */
[----:B------:R-:W-:Y:S02]  /*5340*/  IMAD.MOV.U32 R13, RZ, RZ, R26 ;  /* 0x000000ffff0d7224 */ /* 0x000fe400078e001a */
[----:B------:R-:W-:Y:S02]  /*5350*/  USHF.R.U32.HI UR6, URZ, 0x2, UR5 ;  /* 0x000000023f067899 */ /* 0x000fe40008011605 */
[----:B------:R-:W-:Y:S02]  /*5360*/  UISETP.GT.U32.AND UP1, UPT, UR5, 0x3, UPT ;  /* 0x000000030500788c */ /* 0x000fe4000bf24070 */
[----:B------:R-:W-:Y:S02]  /*5370*/  ULOP3.LUT UR6, UR6, 0x1, URZ, 0xc0, !UPT ;  /* 0x0000000106067892 */ /* 0x000fe4000f8ec03f */
[----:B------:R-:W-:-:S02]  /*5380*/  UISETP.LT.U32.AND UP1, UPT, UR9, 0x4, UP1 ;  /* 0x000000040900788c */ /* 0x000fc40008f21070 */
[----:B------:R-:W-:Y:S02]  /*5390*/  UISETP.NE.U32.AND UP0, UPT, UR6, 0x1, UPT ;  /* 0x000000010600788c */ /* 0x000fe4000bf05070 */
[----:B------:R-:W-:Y:S02]  /*53a0*/  USEL UR7, URZ, 0x1, !UP1 ;  /* 0x000000013f077887 */ /* 0x000fe4000c800000 */
[----:B------:R-:W-:Y:S02]  /*53b0*/  UISETP.GT.U32.AND UP0, UPT, UR9, 0x3, !UP0 ;  /* 0x000000030900788c */ /* 0x000fe4000c704070 */
[----:B------:R-:W-:Y:S02]  /*53c0*/  ULOP3.LUT UR5, UR5, 0x3, URZ, 0xc0, !UPT ;  /* 0x0000000305057892 */ /* 0x000fe4000f8ec03f */
[----:B------:R-:W-:-:S04]  /*53d0*/  USEL UR6, URZ, 0x1, !UP0 ;  /* 0x000000013f067887 */ /* 0x000fc8000c000000 */
[----:B------:R-:W-:Y:S01]  /*53e0*/  ULOP3.LUT UR4, UR6, UR4, UR7, 0x96, !UPT ;  /* 0x0000000406047292 */ /* 0x000fe2000f8e9607 */
[----:B------:R-:W-:Y:S11]  /*53f0*/  @P1 BRA `(.L_x_105) ;  /* 0xffffffbc00501947 */ /* 0x000ff6000383ffff */
[----:B------:R-:W-:Y:S05]  /*5400*/  EXIT ;  /* 0x000000000000794d */ /* 0x000fea0003800000 */
.L_x_7:
[----:B0-----:R-:W-:Y:S01]  /*5410*/  ULDC.64 UR4, c[0x0][0x650] ;  /* 0x0001940000047ab9 */ /* 0x001fe20000000a00 */
        /* <DEDUP_REMOVED lines=25> */
.L_x_107:
[----:B------:R-:W0:Y:S01]  /*55b0*/  LDC.64 R28, c[0x0][0x640] ;  /* 0x00019000ff1c7b82 */ /* 0x000e220000000a00 */
[-CC-:B------:R-:W-:Y:S01]  /*55c0*/  SHF.R.U64 R21, R14, R16.reuse, R15.reuse ;  /* 0x000000100e157219 */ /* 0x180fe2000000120f */
[----:B------:R-:W-:Y:S01]  /*55d0*/  IMAD.MOV.U32 R31, RZ, RZ, 0x1 ;  /* 0x00000001ff1f7424 */ /* 0x000fe200078e00ff */
[----:B------:R-:W-:Y:S02]  /*55e0*/  SHF.R.U32.HI R3, RZ, R16, R15 ;  /* 0x00000010ff037219 */ /* 0x000fe4000001160f */
[----:B------:R-:W-:-:S03]  /*55f0*/  IADD3 R13, P0, RZ, -R21, RZ ;  /* 0x80000015ff0d7210 */ /* 0x000fc60007f1e0ff */
[----:B------:R-:W1:Y:S02]  /*5600*/  LDC R14, c[0x0][0x618] ;  /* 0x00018600ff0e7b82 */ /* 0x000e640000000800 */
[----:B------:R-:W-:Y:S02]  /*5610*/  IMAD.X R3, RZ, RZ, ~R3, P0 ;  /* 0x000000ffff037224 */ /* 0x000fe400000e0e03 */
[----:B------:R-:W-:-:S04]  /*5620*/  IMAD.WIDE.U32 R10, R13, R22, R4 ;  /* 0x000000160d0a7225 */ /* 0x000fc800078e0004 */
[----:B------:R-:W2:Y:S01]  /*5630*/  LDC R24, c[0x0][0x608] ;  /* 0x00018200ff187b82 */ /* 0x000ea20000000800 */
[----:B------:R-:W-:-:S04]  /*5640*/  IMAD R12, R3, R22, RZ ;  /* 0x00000016030c7224 */ /* 0x000fc800078e02ff */
[----:B------:R-:W-:-:S03]  /*5650*/  IMAD R3, R13, R23, R12 ;  /* 0x000000170d037224 */ /* 0x000fc600078e020c */
[----:B------:R-:W3:Y:S01]  /*5660*/  LDC R26, c[0x0][0x658] ;  /* 0x00019600ff1a7b82 */ /* 0x000ee20000000800 */
[----:B------:R-:W-:Y:S01]  /*5670*/  IMAD.IADD R3, R11, 0x1, R3 ;  /* 0x000000010b037824 */ /* 0x000fe200078e0203 */
[----:B0-----:R-:W-:Y:S01]  /*5680*/  ISETP.NE.U32.AND P0, PT, R28, RZ, PT ;  /* 0x000000ff1c00720c */ /* 0x001fe20003f05070 */
[----:B------:R-:W-:-:S03]  /*5690*/  IMAD.MOV.U32 R11, RZ, RZ, -0x1 ;  /* 0xffffffffff0b7424 */ /* 0x000fc600078e00ff */
[----:B------:R-:W-:Y:S02]  /*56a0*/  ISETP.NE.AND.EX P0, PT, R29, RZ, PT, P0 ;  /* 0x000000ff1d00720c */ /* 0x000fe40003f05300 */
[----:B------:R-:W0:Y:S01]  /*56b0*/  LDC R23, c[0x0][0x600] ;  /* 0x00018000ff177b82 */ /* 0x000e220000000800 */
[-CC-:B-1----:R-:W-:Y:S02]  /*56c0*/  SHF.R.U64 R16, R10, R14.reuse, R3.reuse ;  /* 0x0000000e0a107219 */ /* 0x182fe40000001203 */
[----:B------:R-:W-:-:S05]  /*56d0*/  SHF.R.U32.HI R3, RZ, R14, R3 ;  /* 0x0000000eff037219 */ /* 0x000fca0000011603 */
[----:B------:R-:W1:Y:S01]  /*56e0*/  LDC R25, c[0x0][0x648] ;  /* 0x00019200ff197b82 */ /* 0x000e620000000800 */
[-CC-:B--2---:R-:W-:Y:S02]  /*56f0*/  SHF.R.U64 R18, R16, R24.reuse, R3.reuse ;  /* 0x0000001810127219 */ /* 0x184fe40000001203 */
[----:B------:R-:W-:-:S05]  /*5700*/  SHF.R.U32.HI R3, RZ, R24, R3 ;  /* 0x00000018ff037219 */ /* 0x000fca0000011603 */
[----:B------:R-:W2:Y:S01]  /*5710*/  LDC R27, c[0x0][0x638] ;  /* 0x00018e00ff1b7b82 */ /* 0x000ea20000000800 */
[-C--:B---3--:R-:W-:Y:S02]  /*5720*/  SHF.L.U32 R10, R11, R26.reuse, RZ ;  /* 0x0000001a0b0a7219 */ /* 0x088fe400000006ff */
[--C-:B------:R-:W-:Y:S02]  /*5730*/  SHF.R.U64 R22, R18, R26, R3.reuse ;  /* 0x0000001a12167219 */ /* 0x100fe40000001203 */
[----:B------:R-:W-:Y:S02]  /*5740*/  LOP3.LUT R33, RZ, R10, RZ, 0x33, !PT ;  /* 0x0000000aff217212 */ /* 0x000fe400078e33ff */
[----:B------:R-:W-:Y:S01]  /*5750*/  SHF.R.U32.HI R11, RZ, R26, R3 ;  /* 0x0000001aff0b7219 */ /* 0x000fe20000011603 */
[----:B------:R-:W3:Y:S01]  /*5760*/  LDC R30, c[0x0][0x610] ;  /* 0x00018400ff1e7b82 */ /* 0x000ee20000000800 */
[----:B------:R-:W-:Y:S01]  /*5770*/  IMAD.MOV.U32 R10, RZ, RZ, R22 ;  /* 0x000000ffff0a7224 */ /* 0x000fe200078e0016 */
[----:B------:R-:W-:Y:S06]  /*5780*/  @!P0 BRA `(.L_x_108) ;  /* 0x0000000000288947 */ /* 0x000fec0003800000 */
        /* <DEDUP_REMOVED lines=10> */
.L_x_108:
[----:B-1----:R-:W-:Y:S01]  /*5830*/  SHF.R.U64 R10, R10, R25, R11 ;  /* 0x000000190a0a7219 */ /* 0x002fe2000000120b */
[----:B0-----:R-:W-:Y:S01]  /*5840*/  VIADD R11, R23, 0xffffffff ;  /* 0xffffffff170b7836 */ /* 0x001fe20000000000 */
[----:B------:R-:W-:Y:S01]  /*5850*/  SHF.L.U32 R31, R31, R26, RZ ;  /* 0x0000001a1f1f7219 */ /* 0x000fe200000006ff */
[----:B------:R-:W-:Y:S01]  /*5860*/  @P4 IMAD R7, R17, R20, R8 ;  /* 0x0000001411074224 */ /* 0x000fe200078e0208 */
[----:B------:R-:W-:Y:S01]  /*5870*/  LOP3.LUT R3, R18, R33, RZ, 0xc0, !PT ;  /* 0x0000002112037212 */ /* 0x000fe200078ec0ff */
[----:B------:R-:W-:Y:S01]  /*5880*/  IMAD.MOV R9, RZ, RZ, -R10 ;  /* 0x000000ffff097224 */ /* 0x000fe200078e0a0a */
[----:B------:R-:W-:Y:S01]  /*5890*/  LOP3.LUT R18, R16, R11, RZ, 0xc0, !PT ;  /* 0x0000000b10127212 */ /* 0x000fe200078ec0ff */
[----:B------:R-:W-:Y:S02]  /*58a0*/  IMAD.MOV.U32 R16, RZ, RZ, R21 ;  /* 0x000000ffff107224 */ /* 0x000fe400078e0015 */
[----:B------:R-:W-:Y:S02]  /*58b0*/  IMAD R10, R31, R10, R3 ;  /* 0x0000000a1f0a7224 */ /* 0x000fe400078e0203 */
[----:B--2---:R-:W-:-:S02]  /*58c0*/  IMAD R3, R9, R27, R22 ;  /* 0x0000001b09037224 */ /* 0x004fc400078e0216 */
[----:B---3--:R-:W-:Y:S02]  /*58d0*/  IMAD R7, R10, R30, R7 ;  /* 0x0000001e0a077224 */ /* 0x008fe400078e0207 */
[----:B------:R-:W-:Y:S02]  /*58e0*/  IMAD R18, R3, R23, R18 ;  /* 0x0000001703127224 */ /* 0x000fe400078e0212 */
[----:B------:R-:W-:-:S03]  /*58f0*/  IMAD.MOV.U32 R10, RZ, RZ, 0x1 ;  /* 0x00000001ff0a7424 */ /* 0x000fc600078e00ff */
[----:B------:R-:W-:Y:S02]  /*5900*/  SEL R3, R18, R7, !P4 ;  /* 0x0000000712037207 */ /* 0x000fe40006000000 */
[----:B------:R-:W-:-:S07]  /*5910*/  SEL R18, R7, R18, !P4 ;  /* 0x0000001207127207 */ /* 0x000fce0006000000 */
.L_x_106:
[----:B------:R-:W-:-:S08]  /*5920*/  NOP ;  /* 0x0000000000007918 */ /* 0x000fd00000000000 */
[----:B------:R-:W0:-:S00]  /*5930*/  USETMAXREG.DEALLOC.CTAPOOL 0x28 ;  /* 0x00000028000079c8 */ /* 0x000e0000080e0500 */
[----:B0-----:R-:W-:-:S13]  /*5940*/  ISETP.NE.AND P0, PT, R6, RZ, PT ;  /* 0x000000ff0600720c */ /* 0x001fda0003f05270 */
[----:B------:R-:W-:Y:S05]  /*5950*/  @P0 EXIT ;  /* 0x000000000000094d */ /* 0x000fea0003800000 */
[----:B------:R-:W-:Y:S01]  /*5960*/  LOP3.LUT P0, RZ, R10, 0xff, RZ, 0xc0, !PT ;  /* 0x000000ff0aff7812 */ /* 0x000fe2000780c0ff */
[----:B------:R-:W-:Y:S02]  /*5970*/  IMAD.MOV.U32 R15, RZ, RZ, 0x1 ;  /* 0x00000001ff0f7424 */ /* 0x000fe400078e00ff */
[----:B------:R-:W-:-:S10]  /*5980*/  IMAD.MOV.U32 R14, RZ, RZ, RZ ;  /* 0x000000ffff0e7224 */ /* 0x000fd400078e00ff */
[----:B------:R-:W-:Y:S05]  /*5990*/  @!P0 BRA `(.L_x_109) ;  /* 0x0000000c00388947 */ /* 0x000fea0003800000 */
[----:B------:R-:W0:Y:S01]  /*59a0*/  LDC R6, c[0x0][0x28c] ;  /* 0x0000a300ff067b82 */ /* 0x000e220000000800 */
[----:B------:R-:W-:Y:S01]  /*59b0*/  ULDC UR5, c[0x0][0x658] ;  /* 0x0001960000057ab9 */ /* 0x000fe20000000800 */
[----:B------:R-:W-:Y:S01]  /*59c0*/  UMOV UR7, 0xffffffff ;  /* 0xffffffff00077882 */ /* 0x000fe20000000000 */
[----:B------:R-:W-:Y:S01]  /*59d0*/  ULDC UR6, c[0x0][0xc] ;  /* 0x0000030000067ab9 */ /* 0x000fe20000000800 */
[----:B------:R-:W-:Y:S01]  /*59e0*/  USHF.L.U32 UR8, UR7, UR5, URZ ;  /* 0x0000000507087299 */ /* 0x000fe2000800063f */
[----:B------:R-:W-:Y:S01]  /*59f0*/  BSSY B0, `(.L_x_109) ;  /* 0x00000c8000007945 */ /* 0x000fe20003800000 */
[----:B------:R-:W-:Y:S01]  /*5a00*/  UMOV UR9, 0x1 ;  /* 0x0000000100097882 */ /* 0x000fe20000000000 */
[----:B------:R-:W-:Y:S01]  /*5a10*/  ULDC UR7, c[0x0][0x10] ;  /* 0x0000040000077ab9 */ /* 0x000fe20000000800 */
[----:B------:R-:W1:Y:S01]  /*5a20*/  S2UR UR10, SR_CgaCtaId ;  /* 0x00000000000a79c3 */ /* 0x000e620000008800 */
[----:B------:R-:W-:Y:S01]  /*5a30*/  UIMAD.WIDE.U32 UR6, UR6, UR7, URZ ;  /* 0x00000007060672a5 */ /* 0x000fe2000f8e003f */
[----:B------:R-:W-:Y:S01]  /*5a40*/  IMAD.MOV.U32 R12, RZ, RZ, 0x1 ;  /* 0x00000001ff0c7424 */ /* 0x000fe200078e00ff */
[----:B------:R-:W-:Y:S01]  /*5a50*/  USHF.L.U32 UR18, UR9, UR5, URZ ;  /* 0x0000000509127299 */ /* 0x000fe2000800063f */
[----:B------:R-:W-:Y:S01]  /*5a60*/  LOP3.LUT R17, R2, 0x2, RZ, 0xfc, !PT ;  /* 0x0000000202117812 */ /* 0x000fe200078efcff */
[----:B------:R-:W-:Y:S01]  /*5a70*/  IMAD.MOV.U32 R15, RZ, RZ, 0x1 ;  /* 0x00000001ff0f7424 */ /* 0x000fe200078e00ff */
[----:B------:R-:W-:Y:S01]  /*5a80*/  ULDC UR5, c[0x0][0x14] ;  /* 0x0000050000057ab9 */ /* 0x000fe20000000800 */
[----:B------:R-:W-:Y:S01]  /*5a90*/  IMAD.MOV.U32 R14, RZ, RZ, RZ ;  /* 0x000000ffff0e7224 */ /* 0x000fe200078e00ff */
[----:B------:R-:W-:-:S02]  /*5aa0*/  UIMAD.WIDE.U32 UR22, UR6, UR5, URZ ;  /* 0x00000005061672a5 */ /* 0x000fc4000f8e003f */
[----:B------:R-:W-:Y:S01]  /*5ab0*/  UIMAD UR13, UR7, UR5, URZ ;  /* 0x00000005070d72a4 */ /* 0x000fe2000f8e023f */
[----:B------:R-:W-:Y:S01]  /*5ac0*/  ULDC UR4, c[0x0][0x600] ;  /* 0x0001800000047ab9 */ /* 0x000fe20000000800 */
[----:B------:R-:W-:Y:S02]  /*5ad0*/  ULOP3.LUT UR17, URZ, UR8, URZ, 0x33, !UPT ;  /* 0x000000083f117292 */ /* 0x000fe4000f8e333f */
[----:B------:R-:W-:Y:S01]  /*5ae0*/  UIADD3 UR4, UR4, -0x1, URZ ;  /* 0xffffffff04047890 */ /* 0x000fe2000fffe03f */
[----:B0-----:R-:W-:Y:S01]  /*5af0*/  VIADD R6, R6, 0x3f ;  /* 0x0000003f06067836 */ /* 0x001fe20000000000 */
[----:B------:R-:W-:Y:S01]  /*5b00*/  UIADD3 UR13, UR23, UR13, URZ ;  /* 0x0000000d170d7290 */ /* 0x000fe2000fffe03f */
[----:B------:R-:W-:-:S03]  /*5b10*/  ULDC.64 UR24, c[0x0][0x198] ;  /* 0x0000660000187ab9 */ /* 0x000fc60000000a00 */
[----:B------:R-:W-:Y:S01]  /*5b20*/  SHF.R.S32.HI R7, RZ, 0x1f, R6 ;  /* 0x0000001fff077819 */ /* 0x000fe20000011406 */
[----:B-1----:R-:W-:-:S03]  /*5b30*/  IMAD.U32 R11, RZ, RZ, UR10 ;  /* 0x0000000aff0b7e24 */ /* 0x002fc6000f8e00ff */
[----:B------:R-:W-:-:S04]  /*5b40*/  LEA.HI R7, R7, R6, RZ, 0x6 ;  /* 0x0000000607077211 */ /* 0x000fc800078f30ff */
[----:B------:R-:W-:-:S05]  /*5b50*/  SHF.R.S32.HI R13, RZ, 0x6, R7 ;  /* 0x00000006ff0d7819 */ /* 0x000fca0000011407 */
[----:B------:R-:W-:-:S07]  /*5b60*/  VIADD R10, R13, 0x1 ;  /* 0x000000010d0a7836 */ /* 0x000fce0000000000 */
.L_x_120:
[----:B------:R-:W-:-:S03]  /*5b70*/  UMOV UR5, 0xffffffff ;  /* 0xffffffff00057882 */ /* 0x000fc60000000000 */
[----:B------:R-:W-:Y:S05]  /*5b80*/  BRA.DIV UR5, `(.L_x_110) ;  /* 0x0000000e05ac7947 */ /* 0x000fea000b800000 */
[----:B------:R-:W-:-:S13]  /*5b90*/  ELECT P0, URZ, PT ;  /* 0x00000000003f782f */ /* 0x000fda0003800000 */
.L_x_131:
[----:B------:R-:W0:Y:S01]  /*5ba0*/  LDC R6, c[0x0][0x28c] ;  /* 0x0000a300ff067b82 */ /* 0x000e220000000800 */
[----:B------:R-:W-:Y:S01]  /*5bb0*/  BSSY B1, `(.L_x_111) ;  /* 0x000003a000017945 */ /* 0x000fe20003800000 */
[----:B0-----:R-:W-:-:S13]  /*5bc0*/  ISETP.LT.OR P0, PT, R6, 0x1, !P0 ;  /* 0x000000010600780c */ /* 0x001fda0004701670 */
[----:B------:R-:W-:Y:S05]  /*5bd0*/  @P0 BRA `(.L_x_112) ;  /* 0x0000000000dc0947 */ /* 0x000fea0003800000 */
[----:B------:R-:W-:Y:S02]  /*5be0*/  IMAD R18, R18, 0x2, R11 ;  /* 0x0000000212127824 */ /* 0x000fe400078e020b */
[----:B------:R-:W-:Y:S02]  /*5bf0*/  IMAD.SHL.U32 R19, R3, 0x40, RZ ;  /* 0x0000004003137824 */ /* 0x000fe400078e00ff */
[----:B------:R-:W-:Y:S02]  /*5c00*/  IMAD.MOV.U32 R22, RZ, RZ, RZ ;  /* 0x000000ffff167224 */ /* 0x000fe400078e00ff */
[----:B------:R-:W-:Y:S02]  /*5c10*/  IMAD.MOV.U32 R3, RZ, RZ, R10 ;  /* 0x000000ffff037224 */ /* 0x000fe400078e000a */
[----:B------:R-:W-:Y:S02]  /*5c20*/  IMAD.MOV.U32 R6, RZ, RZ, R15 ;  /* 0x000000ffff067224 */ /* 0x000fe400078e000f */
[----:B------:R-:W-:-:S02]  /*5c30*/  IMAD.MOV.U32 R8, RZ, RZ, R14 ;  /* 0x000000ffff087224 */ /* 0x000fc400078e000e */
[----:B------:R-:W-:-:S07]  /*5c40*/  IMAD.SHL.U32 R18, R18, 0x40, RZ ;  /* 0x0000004012127824 */ /* 0x000fce00078e00ff */
.L_x_115:
[----:B------:R-:W0:Y:S01]  /*5c50*/  S2UR UR5, SR_CgaCtaId ;  /* 0x00000000000579c3 */ /* 0x000e220000008800 */
[----:B------:R-:W-:Y:S02]  /*5c60*/  MOV R20, 0x400 ;  /* 0x0000040000147802 */ /* 0x000fe40000000f00 */
[----:B------:R-:W-:Y:S02]  /*5c70*/  SHF.L.U32 R7, R6, 0x1f, RZ ;  /* 0x0000001f06077819 */ /* 0x000fe400000006ff */
[----:B------:R-:W-:-:S13]  /*5c80*/  LOP3.LUT P1, RZ, R0, 0x7f, RZ, 0xc0, !PT ;  /* 0x0000007f00ff7812 */ /* 0x000fda000782c0ff */
[----:B------:R-:W1:Y:S01]  /*5c90*/  @!P1 LDC R9, c[0x0][0x500] ;  /* 0x00014000ff099b82 */ /* 0x000e620000000800 */
[----:B0-----:R-:W-:-:S05]  /*5ca0*/  IMAD.U32 R11, RZ, RZ, UR5 ;  /* 0x00000005ff0b7e24 */ /* 0x001fca000f8e00ff */
[----:B------:R-:W-:-:S05]  /*5cb0*/  LEA R21, R11, R20, 0x18 ;  /* 0x000000140b157211 */ /* 0x000fca00078ec0ff */
[----:B------:R-:W-:-:S04]  /*5cc0*/  IMAD R20, R8, 0x8, R21 ;  /* 0x0000000808147824 */ /* 0x000fc800078e0215 */
[----:B------:R-:W0:Y:S02]  /*5cd0*/  SYNCS.PHASECHK.TRANS64.TRYWAIT P0, [R20+URZ+0x20], R7 ;  /* 0x00002007140075a7 */ /* 0x000e24000800017f */
[----:B01----:R-:W-:Y:S05]  /*5ce0*/  @!P0 BRA `(.L_x_113) ;  /* 0x0000000c00748947 */ /* 0x003fea0003800000 */
.L_x_132:
[----:B0-----:R-:W-:Y:S01]  /*5cf0*/  PRMT R7, R17, 0x9910, RZ ;  /* 0x0000991011077816 */ /* 0x001fe200000000ff */
[----:B------:R0:W-:Y:S03]  /*5d00*/  @!P1 SYNCS.ARRIVE.TRANS64 RZ, [R20+URZ], R9 ;  /* 0x0000000914ff99a7 */ /* 0x0001e6000800003f */
[----:B------:R-:W-:-:S13]  /*5d10*/  ISETP.NE.AND P0, PT, R7, 0x2, PT ;  /* 0x000000020700780c */ /* 0x000fda0003f05270 */
[----:B0-----:R-:W-:Y:S05]  /*5d20*/  @P0 BRA `(.L_x_114) ;  /* 0x0000000000040947 */ /* 0x001fea0003800000 */
[----:B------:R-:W-:Y:S01]  /*5d30*/  BPT.TRAP 0x1 ;  /* 0x000000040000795c */ /* 0x000fe20000300000 */
.L_x_114:
[----:B------:R-:W-:Y:S01]  /*5d40*/  IMAD R7, R8, 0x2, R11 ;  /* 0x0000000208077824 */ /* 0x000fe200078e020b */
[----:B------:R-:W-:Y:S01]  /*5d50*/  R2UR UR9, R20 ;  /* 0x00000000140972ca */ /* 0x000fe200000e0000 */
[----:B------:R-:W-:Y:S01]  /*5d60*/  VIADD R3, R3, 0xffffffff ;  /* 0xffffffff03037836 */ /* 0x000fe20000000000 */
[----:B------:R-:W-:Y:S01]  /*5d70*/  UIADD3 UR6, UP0, UR24, 0xf0, URZ ;  /* 0x000000f018067890 */ /* 0x000fe2000ff1e03f */
[--C-:B------:R-:W-:Y:S01]  /*5d80*/  IMAD.U32 R7, R7, 0x1000, R21.reuse ;  /* 0x0000100007077824 */ /* 0x100fe200078e0015 */
[----:B------:R-:W-:Y:S01]  /*5d90*/  R2UR UR11, R18 ;  /* 0x00000000120b72ca */ /* 0x000fe200000e0000 */
[----:B------:R-:W-:Y:S01]  /*5da0*/  IMAD R21, R8, 0x1000, R21 ;  /* 0x0000100008157824 */ /* 0x000fe200078e0215 */
[----:B------:R-:W-:Y:S01]  /*5db0*/  R2UR UR10, R22 ;  /* 0x00000000160a72ca */ /* 0x000fe200000e0000 */
[----:B------:R-:W-:Y:S01]  /*5dc0*/  UIADD3 UR26, UP1, UR24, 0x1f0, URZ ;  /* 0x000001f0181a7890 */ /* 0x000fe2000ff3e03f */
[----:B------:R-:W-:Y:S01]  /*5dd0*/  R2UR UR5, R7 ;  /* 0x00000000070572ca */ /* 0x000fe200000e0000 */
[----:B------:R-:W-:Y:S01]  /*5de0*/  UIADD3.X UR7, URZ, UR25, URZ, UP0, !UPT ;  /* 0x000000193f077290 */ /* 0x000fe200087fe43f */
[----:B------:R-:W-:Y:S01]  /*5df0*/  R2UR UR8, R21 ;  /* 0x00000000150872ca */ /* 0x000fe200000e0000 */
[----:B------:R-:W-:Y:S01]  /*5e00*/  VIADD R8, R8, 0x1 ;  /* 0x0000000108087836 */ /* 0x000fe20000000000 */
[----:B------:R-:W-:Y:S01]  /*5e10*/  R2UR UR12, R16 ;  /* 0x00000000100c72ca */ /* 0x000fe200000e0000 */
[----:B------:R-:W-:Y:S01]  /*5e20*/  UIADD3.X UR27, URZ, UR25, URZ, UP1, !UPT ;  /* 0x000000193f1b7290 */ /* 0x000fe20008ffe43f */
[----:B------:R-:W-:Y:S01]  /*5e30*/  R2UR UR19, R19 ;  /* 0x00000000131372ca */ /* 0x000fe200000e0000 */
[----:B------:R-:W-:Y:S01]  /*5e40*/  UMOV UR20, 0x30000 ;  /* 0x0003000000147882 */ /* 0x000fe20000000000 */
[----:B------:R-:W-:Y:S01]  /*5e50*/  ISETP.GT.AND P1, PT, R3, 0x1, PT ;  /* 0x000000010300780c */ /* 0x000fe20003f24270 */
[----:B------:R-:W-:Y:S01]  /*5e60*/  UMOV UR14, 0x0 ;  /* 0x00000000000e7882 */ /* 0x000fe20000000000 */
[----:B------:R-:W-:Y:S01]  /*5e70*/  UMOV UR15, 0x10000000 ;  /* 0x10000000000f7882 */ /* 0x000fe20000000000 */
[----:B------:R-:W-:Y:S01]  /*5e80*/  ISETP.NE.AND P0, PT, R8, 0x4, PT ;  /* 0x000000040800780c */ /* 0x000fe20003f05270 */
[----:B------:R-:W-:Y:S01]  /*5e90*/  VIADD R22, R22, 0x40 ;  /* 0x0000004016167836 */ /* 0x000fe20000000000 */
[----:B------:R-:W-:-:S02]  /*5ea0*/  UIADD3 UR5, UR5, 0x100, URZ ;  /* 0x0000010005057890 */ /* 0x000fc4000fffe03f */
[----:B------:R-:W-:Y:S01]  /*5eb0*/  UIADD3 UR16, UR8, 0x8100, URZ ;  /* 0x0000810008107890 */ /* 0x000fe2000fffe03f */
[----:B------:R-:W-:Y:S02]  /*5ec0*/  SEL R7, RZ, 0x1, P0 ;  /* 0x00000001ff077807 */ /* 0x000fe40000000000 */
[----:B------:R-:W-:Y:S02]  /*5ed0*/  SEL R8, R8, RZ, P0 ;  /* 0x000000ff08087207 */ /* 0x000fe40000000000 */
[----:B------:R-:W-:Y:S01]  /*5ee0*/  UMOV UR8, UR5 ;  /* 0x0000000500087c82 */ /* 0x000fe20008000000 */
[----:B------:R-:W-:Y:S01]  /*5ef0*/  LOP3.LUT R6, R6, R7, RZ, 0x3c, !PT ;  /* 0x0000000706067212 */ /* 0x000fe200078e3cff */
[----:B------:R0:W-:Y:S02]  /*5f00*/  UTMALDG.3D.MULTICAST [UR8], [UR6], UR20, desc[UR14] ;  /* 0x00000e08060073b4 */ /* 0x0001e40008011814 */
[----:B0-----:R-:W-:Y:S01]  /*5f10*/  UMOV UR8, UR16 ;  /* 0x0000001000087c82 */ /* 0x001fe20008000000 */
[----:B------:R-:W-:-:S02]  /*5f20*/  UMOV UR11, UR19 ;  /* 0x00000013000b7c82 */ /* 0x000fc40008000000 */
[----:B------:R0:W-:Y:S02]  /*5f30*/  UTMALDG.3D [UR8], [UR26], desc[UR14] ;  /* 0x00000e081a0075b4 */ /* 0x0001e40008011000 */
[----:B0-----:R-:W-:Y:S05]  /*5f40*/  @P1 BRA `(.L_x_115) ;  /* 0xfffffffc00401947 */ /* 0x001fea000383ffff */
.L_x_112:
[----:B------:R-:W-:Y:S05]  /*5f50*/  BSYNC B1 ;  /* 0x0000000000017941 */ /* 0x000fea0003800000 */
.L_x_111:
[----:B------:R-:W-:Y:S01]  /*5f60*/  LOP3.LUT P1, RZ, R12, 0xff, RZ, 0xc0, !PT ;  /* 0x000000ff0cff7812 */ /* 0x000fe2000782c0ff */
[C---:B------:R-:W-:Y:S01]  /*5f70*/  IMAD.IADD R14, R13.reuse, 0x1, R14 ;  /* 0x000000010d0e7824 */ /* 0x040fe200078e020e */
[----:B------:R-:W-:Y:S01]  /*5f80*/  IADD3 R4, P2, R4, UR22, RZ ;  /* 0x0000001604047c10 */ /* 0x000fe2000ff5e0ff */
[----:B------:R-:W-:Y:S01]  /*5f90*/  ULDC.64 UR6, c[0x0][0x650] ;  /* 0x0001940000067ab9 */ /* 0x000fe20000000a00 */
[----:B------:R-:W-:Y:S01]  /*5fa0*/  BSSY B1, `(.L_x_116) ;  /* 0x000006a000017945 */ /* 0x000fe20003800000 */
[----:B------:R-:W-:Y:S01]  /*5fb0*/  IMAD.MOV.U32 R18, RZ, RZ, -0x1 ;  /* 0xffffffffff127424 */ /* 0x000fe200078e00ff */
[----:B------:R-:W-:Y:S01]  /*5fc0*/  ISETP.GT.U32.AND P0, PT, R14, 0x3, PT ;  /* 0x000000030e00780c */ /* 0x000fe20003f04070 */
[----:B------:R-:W-:Y:S01]  /*5fd0*/  IMAD.MOV.U32 R16, RZ, RZ, -0x1 ;  /* 0xffffffffff107424 */ /* 0x000fe200078e00ff */
[----:B------:R-:W-:Y:S02]  /*5fe0*/  SHF.R.U32.HI R3, RZ, 0x2, R14 ;  /* 0x00000002ff037819 */ /* 0x000fe4000001160e */
[----:B------:R-:W-:-:S02]  /*5ff0*/  ISETP.LT.U32.AND P0, PT, R13, 0x4, P0 ;  /* 0x000000040d00780c */ /* 0x000fc40000701070 */
[----:B------:R-:W-:Y:S01]  /*6000*/  IADD3.X R5, R5, UR13, RZ, P2, !PT ;  /* 0x0000000d05057c10 */ /* 0x000fe200097fe4ff */
[----:B------:R-:W0:Y:S01]  /*6010*/  @P1 S2R R11, SR_CgaCtaId ;  /* 0x00000000000b1919 */ /* 0x000e220000008800 */
[----:B------:R-:W-:Y:S02]  /*6020*/  @P1 MOV R6, 0x400 ;  /* 0x0000040000061802 */ /* 0x000fe40000000f00 */
[----:B------:R-:W-:Y:S02]  /*6030*/  ISETP.GE.U32.AND P2, PT, R4, UR6, PT ;  /* 0x0000000604007c0c */ /* 0x000fe4000bf46070 */
[----:B------:R-:W-:Y:S02]  /*6040*/  LOP3.LUT R3, R3, 0x1, RZ, 0xc0, !PT ;  /* 0x0000000103037812 */ /* 0x000fe400078ec0ff */
[----:B------:R-:W-:Y:S02]  /*6050*/  LOP3.LUT R14, R14, 0x3, RZ, 0xc0, !PT ;  /* 0x000000030e0e7812 */ /* 0x000fe400078ec0ff */
[----:B------:R-:W-:-:S02]  /*6060*/  PRMT R12, RZ, 0x7610, R12 ;  /* 0x00007610ff0c7816 */ /* 0x000fc4000000000c */
[----:B0-----:R-:W-:-:S04]  /*6070*/  @P1 LEA R6, R11, R6, 0x18 ;  /* 0x000000060b061211 */ /* 0x001fc800078ec0ff */
[----:B------:R0:W-:Y:S01]  /*6080*/  @P1 SYNCS.ARRIVE.TRANS64.A1T0 RZ, [R6+URZ+0x58], RZ ;  /* 0x000058ff06ff19a7 */ /* 0x0001e2000810003f */
[----:B------:R-:W-:-:S04]  /*6090*/  ISETP.NE.U32.AND P1, PT, R3, 0x1, PT ;  /* 0x000000010300780c */ /* 0x000fc80003f25070 */
[----:B------:R-:W-:Y:S02]  /*60a0*/  ISETP.GT.U32.AND P1, PT, R13, 0x3, !P1 ;  /* 0x000000030d00780c */ /* 0x000fe40004f24070 */
[----:B0-----:R-:W-:Y:S02]  /*60b0*/  SEL R6, RZ, 0x1, !P0 ;  /* 0x00000001ff067807 */ /* 0x001fe40004000000 */
[----:B------:R-:W-:Y:S02]  /*60c0*/  ISETP.GE.U32.AND.EX P0, PT, R5, UR7, PT, P2 ;  /* 0x0000000705007c0c */ /* 0x000fe4000bf06120 */
[----:B------:R-:W-:-:S04]  /*60d0*/  SEL R3, RZ, 0x1, !P1 ;  /* 0x00000001ff037807 */ /* 0x000fc80004800000 */
[--C-:B------:R-:W-:Y:S01]  /*60e0*/  LOP3.LUT R15, R3, R15, R6.reuse, 0x96, !PT ;  /* 0x0000000f030f7212 */ /* 0x100fe200078e9606 */
[----:B------:R-:W-:Y:S01]  /*60f0*/  IMAD.MOV.U32 R3, RZ, RZ, -0x1 ;  /* 0xffffffffff037424 */ /* 0x000fe200078e00ff */
[----:B------:R-:W-:-:S05]  /*6100*/  PRMT R6, RZ, 0x7610, R6 ;  /* 0x00007610ff067816 */ /* 0x000fca0000000006 */
[----:B------:R-:W-:Y:S05]  /*6110*/  @P0 BRA `(.L_x_117) ;  /* 0x0000000400480947 */ /* 0x000fea0003800000 */
[----:B------:R-:W0:Y:S01]  /*6120*/  S2R R18, SR_CTAID.X ;  /* 0x0000000000127919 */ /* 0x000e220000002500 */
[----:B------:R-:W-:Y:S01]  /*6130*/  ULDC.64 UR6, c[0x0][0x628] ;  /* 0x00018a0000067ab9 */ /* 0x000fe20000000a00 */
[----:B------:R-:W1:Y:S01]  /*6140*/  LDC R19, c[0x0][0x144] ;  /* 0x00005100ff137b82 */ /* 0x000e620000000800 */
[----:B------:R-:W-:Y:S01]  /*6150*/  ISETP.NE.U32.AND P0, PT, RZ, UR6, PT ;  /* 0x00000006ff007c0c */ /* 0x000fe2000bf05070 */
[----:B------:R-:W2:Y:S01]  /*6160*/  S2R R3, SR_CTAID.Y ;  /* 0x0000000000037919 */ /* 0x000ea20000002600 */
[----:B------:R-:W-:Y:S01]  /*6170*/  ULDC UR8, c[0x0][0x630] ;  /* 0x00018c0000087ab9 */ /* 0x000fe20000000800 */
[----:B------:R-:W-:Y:S01]  /*6180*/  ULDC UR9, c[0x0][0x150] ;  /* 0x0000540000097ab9 */ /* 0x000fe20000000800 */
[----:B------:R-:W-:Y:S01]  /*6190*/  ISETP.NE.AND.EX P0, PT, RZ, UR7, PT, P0 ;  /* 0x00000007ff007c0c */ /* 0x000fe2000bf05300 */
[----:B------:R-:W-:Y:S02]  /*61a0*/  IMAD.MOV.U32 R6, RZ, RZ, R4 ;  /* 0x000000ffff067224 */ /* 0x000fe400078e0004 */
[----:B------:R-:W-:Y:S01]  /*61b0*/  IMAD.MOV.U32 R7, RZ, RZ, R5 ;  /* 0x000000ffff077224 */ /* 0x000fe200078e0005 */
[----:B0-----:R-:W-:-:S09]  /*61c0*/  I2FP.F32.U32 R20, R18 ;  /* 0x0000001200147245 */ /* 0x001fd20000201000 */
[----:B------:R-:W-:Y:S05]  /*61d0*/  @!P0 BRA `(.L_x_118) ;  /* 0x0000000000288947 */ /* 0x000fea0003800000 */
[----:B------:R-:W-:Y:S02]  /*61e0*/  ULDC UR5, c[0x0][0x634] ;  /* 0x00018d0000057ab9 */ /* 0x000fe40000000800 */
[----:B------:R-:W-:-:S05]  /*61f0*/  IADD3 R7, P0, R4, UR5, RZ ;  /* 0x0000000504077c10 */ /* 0x000fca000ff1e0ff */
[----:B------:R-:W-:-:S04]  /*6200*/  IMAD.X R21, RZ, RZ, R5, P0 ;  /* 0x000000ffff157224 */ /* 0x000fc800000e0605 */
[----:B------:R-:W-:-:S04]  /*6210*/  IMAD.WIDE.U32 R8, R21, UR6, RZ ;  /* 0x0000000615087c25 */ /* 0x000fc8000f8e00ff */
[----:B------:R-:W-:-:S04]  /*6220*/  IMAD.WIDE.U32 R8, P0, R7, UR7, R8 ;  /* 0x0000000707087c25 */ /* 0x000fc8000f800008 */
[----:B------:R-:W-:-:S04]  /*6230*/  IMAD.WIDE.U32 R6, R7, UR6, RZ ;  /* 0x0000000607067c25 */ /* 0x000fc8000f8e00ff */
[----:B------:R-:W-:Y:S01]  /*6240*/  IMAD.MOV.U32 R6, RZ, RZ, R9 ;  /* 0x000000ffff067224 */ /* 0x000fe200078e0009 */
[----:B------:R-:W-:Y:S01]  /*6250*/  IADD3 RZ, P1, R7, R8, RZ ;  /* 0x0000000807ff7210 */ /* 0x000fe20007f3e0ff */
[----:B------:R-:W-:-:S04]  /*6260*/  IMAD.X R7, RZ, RZ, RZ, P0 ;  /* 0x000000ffff077224 */ /* 0x000fc800000e06ff */
[----:B------:R-:W-:-:S08]  /*6270*/  IMAD.WIDE.U32.X R6, R21, UR7, R6, P1 ;  /* 0x0000000715067c25 */ /* 0x000fd000088e0406 */
.L_x_118:
[----:B------:R-:W-:Y:S01]  /*6280*/  FMUL R20, R20, UR9 ;  /* 0x0000000914147c20 */ /* 0x000fe20008400000 */
[--C-:B------:R-:W-:Y:S01]  /*6290*/  SHF.R.U64 R16, R6, UR8, R7.reuse ;  /* 0x0000000806107c19 */ /* 0x100fe20008001207 */
[----:B------:R-:W-:Y:S01]  /*62a0*/  ULDC.64 UR6, c[0x0][0x620] ;  /* 0x0001880000067ab9 */ /* 0x000fe20000000a00 */
[----:B------:R-:W-:Y:S01]  /*62b0*/  SHF.R.U32.HI R6, RZ, UR8, R7 ;  /* 0x00000008ff067c19 */ /* 0x000fe20008011607 */
[----:B------:R-:W-:Y:S01]  /*62c0*/  ULDC.64 UR8, c[0x0][0x640] ;  /* 0x0001900000087ab9 */ /* 0x000fe20000000a00 */
[----:B------:R-:W-:Y:S01]  /*62d0*/  IADD3 R7, P0, RZ, -R16, RZ ;  /* 0x80000010ff077210 */ /* 0x000fe20007f1e0ff */
[----:B------:R-:W0:Y:S01]  /*62e0*/  F2I.U32.TRUNC.NTZ R20, R20 ;  /* 0x0000001400147305 */ /* 0x000e22000020f000 */
[----:B------:R-:W3:Y:S01]  /*62f0*/  LDC R22, c[0x0][0x148] ;  /* 0x00005200ff167b82 */ /* 0x000ee20000000800 */
[----:B------:R-:W-:Y:S02]  /*6300*/  ULDC UR5, c[0x0][0x618] ;  /* 0x0001860000057ab9 */ /* 0x000fe40000000800 */
[----:B------:R-:W-:Y:S01]  /*6310*/  IMAD.X R6, RZ, RZ, ~R6, P0 ;  /* 0x000000ffff067224 */ /* 0x000fe200000e0e06 */
[----:B------:R-:W-:-:S03]  /*6320*/  ISETP.NE.U32.AND P0, PT, RZ, UR8, PT ;  /* 0x00000008ff007c0c */ /* 0x000fc6000bf05070 */
[----:B------:R-:W-:Y:S01]  /*6330*/  IMAD R6, R6, UR6, RZ ;  /* 0x0000000606067c24 */ /* 0x000fe2000f8e02ff */
[----:B------:R-:W-:-:S03]  /*6340*/  ISETP.NE.AND.EX P0, PT, RZ, UR9, PT, P0 ;  /* 0x00000009ff007c0c */ /* 0x000fc6000bf05300 */
[C---:B------:R-:W-:Y:S02]  /*6350*/  IMAD R9, R7.reuse, UR7, R6 ;  /* 0x0000000707097c24 */ /* 0x040fe4000f8e0206 */
[----:B------:R-:W-:Y:S01]  /*6360*/  IMAD.WIDE.U32 R6, R7, UR6, R4 ;  /* 0x0000000607067c25 */ /* 0x000fe2000f8e0004 */
[----:B------:R-:W-:-:S03]  /*6370*/  ULDC UR6, c[0x0][0x154] ;  /* 0x0000550000067ab9 */ /* 0x000fc60000000800 */
[----:B0-----:R-:W-:Y:S02]  /*6380*/  IMAD.MOV R8, RZ, RZ, -R20 ;  /* 0x000000ffff087224 */ /* 0x001fe400078e0a14 */
[----:B------:R-:W-:Y:S02]  /*6390*/  IMAD.IADD R7, R7, 0x1, R9 ;  /* 0x0000000107077824 */ /* 0x000fe400078e0209 */
[----:B-1----:R-:W-:Y:S01]  /*63a0*/  IMAD R18, R19, R8, R18 ;  /* 0x0000000813127224 */ /* 0x002fe200078e0212 */
[----:B--2---:R-:W-:Y:S02]  /*63b0*/  I2FP.F32.U32 R8, R3 ;  /* 0x0000000300087245 */ /* 0x004fe40000201000 */
[--C-:B------:R-:W-:Y:S02]  /*63c0*/  SHF.R.U64 R19, R6, UR5, R7.reuse ;  /* 0x0000000506137c19 */ /* 0x100fe40008001207 */
[----:B------:R-:W-:Y:S01]  /*63d0*/  SHF.R.U32.HI R6, RZ, UR5, R7 ;  /* 0x00000005ff067c19 */ /* 0x000fe20008011607 */
[----:B------:R-:W-:Y:S01]  /*63e0*/  FMUL R8, R8, UR6 ;  /* 0x0000000608087c20 */ /* 0x000fe20008400000 */
[----:B------:R-:W-:-:S02]  /*63f0*/  ULDC UR5, c[0x0][0x608] ;  /* 0x0001820000057ab9 */ /* 0x000fc40000000800 */
[--C-:B------:R-:W-:Y:S01]  /*6400*/  SHF.R.U64 R21, R19, UR5, R6.reuse ;  /* 0x0000000513157c19 */ /* 0x100fe20008001206 */
[----:B------:R0:W1:Y:S01]  /*6410*/  F2I.U32.TRUNC.NTZ R24, R8 ;  /* 0x0000000800187305 */ /* 0x000062000020f000 */
[----:B------:R-:W-:Y:S01]  /*6420*/  SHF.R.U32.HI R6, RZ, UR5, R6 ;  /* 0x00000005ff067c19 */ /* 0x000fe20008011606 */
[----:B------:R-:W-:-:S03]  /*6430*/  ULDC UR5, c[0x0][0x658] ;  /* 0x0001960000057ab9 */ /* 0x000fc60000000800 */
[--C-:B------:R-:W-:Y:S02]  /*6440*/  SHF.R.U64 R20, R21, UR5, R6.reuse ;  /* 0x0000000515147c19 */ /* 0x100fe40008001206 */
[----:B------:R-:W-:-:S03]  /*6450*/  SHF.R.U32.HI R23, RZ, UR5, R6 ;  /* 0x00000005ff177c19 */ /* 0x000fc60008011606 */
[----:B------:R-:W-:Y:S02]  /*6460*/  IMAD.MOV.U32 R6, RZ, RZ, R20 ;  /* 0x000000ffff067224 */ /* 0x000fe400078e0014 */
[----:B------:R-:W-:Y:S01]  /*6470*/  IMAD.MOV.U32 R7, RZ, RZ, R23 ;  /* 0x000000ffff077224 */ /* 0x000fe200078e0017 */
[----:B0-----:R-:W-:Y:S06]  /*6480*/  @!P0 BRA `(.L_x_119) ;  /* 0x0000000000288947 */ /* 0x001fec0003800000 */
        /* <DEDUP_REMOVED lines=10> */
.L_x_119:
[----:B------:R-:W-:Y:S01]  /*6530*/  ULDC UR5, c[0x0][0x648] ;  /* 0x0001920000057ab9 */ /* 0x000fe20000000800 */
[----:B-1----:R-:W-:Y:S01]  /*6540*/  IMAD.MOV R24, RZ, RZ, -R24 ;  /* 0x000000ffff187224 */ /* 0x002fe200078e0a18 */
[----:B------:R-:W-:Y:S01]  /*6550*/  SHF.R.U64 R6, R6, UR5, R7 ;  /* 0x0000000506067c19 */ /* 0x000fe20008001207 */
[----:B------:R-:W-:Y:S01]  /*6560*/  ULDC UR5, c[0x0][0x638] ;  /* 0x00018e0000057ab9 */ /* 0x000fe20000000800 */
[----:B------:R-:W-:Y:S01]  /*6570*/  LOP3.LUT R21, R21, UR17, RZ, 0xc0, !PT ;  /* 0x0000001115157c12 */ /* 0x000fe2000f8ec0ff */
[----:B---3--:R-:W-:Y:S01]  /*6580*/  @P4 IMAD R18, R22, R24, R3 ;  /* 0x0000001816124224 */ /* 0x008fe200078e0203 */
[----:B------:R-:W-:Y:S01]  /*6590*/  LOP3.LUT R7, R19, UR4, RZ, 0xc0, !PT ;  /* 0x0000000413077c12 */ /* 0x000fe2000f8ec0ff */
[----:B------:R-:W-:Y:S01]  /*65a0*/  IMAD.MOV R3, RZ, RZ, -R6 ;  /* 0x000000ffff037224 */ /* 0x000fe200078e0a06 */
[----:B------:R-:W-:Y:S01]  /*65b0*/  ULDC UR6, c[0x0][0x610] ;  /* 0x0001840000067ab9 */ /* 0x000fe20000000800 */
[----:B------:R-:W-:Y:S02]  /*65c0*/  IMAD R21, R6, UR18, R21 ;  /* 0x0000001206157c24 */ /* 0x000fe4000f8e0215 */
[----:B------:R-:W-:Y:S01]  /*65d0*/  IMAD R20, R3, UR5, R20 ;  /* 0x0000000503147c24 */ /* 0x000fe2000f8e0214 */
[----:B------:R-:W-:Y:S01]  /*65e0*/  ULDC UR5, c[0x0][0x600] ;  /* 0x0001800000057ab9 */ /* 0x000fe20000000800 */
[----:B------:R-:W-:-:S02]  /*65f0*/  IMAD R18, R21, UR6, R18 ;  /* 0x0000000615127c24 */ /* 0x000fc4000f8e0212 */
[----:B------:R-:W-:Y:S02]  /*6600*/  IMAD R7, R20, UR5, R7 ;  /* 0x0000000514077c24 */ /* 0x000fe4000f8e0207 */
[----:B------:R-:W-:-:S03]  /*6610*/  IMAD.MOV.U32 R6, RZ, RZ, 0x1 ;  /* 0x00000001ff067424 */ /* 0x000fc600078e00ff */
[----:B------:R-:W-:Y:S02]  /*6620*/  SEL R3, R7, R18, !P4 ;  /* 0x0000001207037207 */ /* 0x000fe40006000000 */
[----:B------:R-:W-:-:S07]  /*6630*/  SEL R18, R18, R7, !P4 ;  /* 0x0000000712127207 */ /* 0x000fce0006000000 */
.L_x_117:
[----:B------:R-:W-:Y:S05]  /*6640*/  BSYNC B1 ;  /* 0x0000000000017941 */ /* 0x000fea0003800000 */
.L_x_116:
[----:B------:R-:W-:-:S13]  /*6650*/  LOP3.LUT P0, RZ, R6, 0xff, RZ, 0xc0, !PT ;  /* 0x000000ff06ff7812 */ /* 0x000fda000780c0ff */
[----:B------:R-:W-:Y:S05]  /*6660*/  @P0 BRA `(.L_x_120) ;  /* 0xfffffff400400947 */ /* 0x000fea000383ffff */
[----:B------:R-:W-:Y:S05]  /*6670*/  BSYNC B0 ;  /* 0x0000000000007941 */ /* 0x000fea0003800000 */
.L_x_109:
[----:B------:R-:W-:-:S03]  /*6680*/  UMOV UR5, 0xffffffff ;  /* 0xffffffff00057882 */ /* 0x000fc60000000000 */
[----:B------:R-:W-:Y:S05]  /*6690*/  BRA.DIV UR5, `(.L_x_121) ;  /* 0x00000006051c7947 */ /* 0x000fea000b800000 */
[----:B------:R-:W-:-:S13]  /*66a0*/  ELECT P0, URZ, PT ;  /* 0x00000000003f782f */ /* 0x000fda0003800000 */
.L_x_135:
[----:B------:R-:W-:Y:S04]  /*66b0*/  BSSY B0, `(.L_x_122) ;  /* 0x000002b000007945 */ /* 0x000fe80003800000 */
[----:B------:R-:W-:Y:S05]  /*66c0*/  @!P0 BRA `(.L_x_123) ;  /* 0x0000000000a48947 */ /* 0x000fea0003800000 */
[----:B------:R-:W-:-:S04]  /*66d0*/  LOP3.LUT R2, R2, 0x2, RZ, 0xfc, !PT ;  /* 0x0000000202027812 */ /* 0x000fc800078efcff */
[----:B------:R-:W-:-:S13]  /*66e0*/  ISETP.NE.AND P0, PT, R2, 0x3, PT ;  /* 0x000000030200780c */ /* 0x000fda0003f05270 */
[----:B------:R-:W-:Y:S05]  /*66f0*/  @!P0 BRA `(.L_x_124) ;  /* 0x0000000000048947 */ /* 0x000fea0003800000 */
[----:B------:R-:W-:Y:S01]  /*6700*/  BPT.TRAP 0x1 ;  /* 0x000000040000795c */ /* 0x000fe20000300000 */
.L_x_124:
[----:B------:R-:W0:Y:S01]  /*6710*/  S2R R3, SR_CgaCtaId ;  /* 0x0000000000037919 */ /* 0x000e220000008800 */
[----:B------:R-:W-:Y:S02]  /*6720*/  MOV R0, 0x400 ;  /* 0x0000040000007802 */ /* 0x000fe40000000f00 */
[----:B------:R-:W-:Y:S02]  /*6730*/  SHF.L.U32 R2, R15, 0x1f, RZ ;  /* 0x0000001f0f027819 */ /* 0x000fe400000006ff */
[----:B0-----:R-:W-:-:S05]  /*6740*/  LEA R3, R3, R0, 0x18 ;  /* 0x0000000003037211 */ /* 0x001fca00078ec0ff */
[----:B------:R-:W-:-:S04]  /*6750*/  VIADD R3, R3, 0x20 ;  /* 0x0000002003037836 */ /* 0x000fc80000000000 */
[C---:B------:R-:W-:Y:S02]  /*6760*/  IMAD R5, R14.reuse, 0x8, R3 ;  /* 0x000000080e057824 */ /* 0x040fe400078e0203 */
[----:B------:R-:W-:Y:S02]  /*6770*/  VIADD R14, R14, 0x1 ;  /* 0x000000010e0e7836 */ /* 0x000fe40000000000 */
[----:B------:R-:W0:Y:S03]  /*6780*/  SYNCS.PHASECHK.TRANS64.TRYWAIT P0, [R5+URZ], R2 ;  /* 0x00000002050075a7 */ /* 0x000e26000800017f */
[----:B------:R-:W-:-:S04]  /*6790*/  ISETP.NE.AND P1, PT, R14, 0x4, PT ;  /* 0x000000040e00780c */ /* 0x000fc80003f25270 */
[----:B------:R-:W-:Y:S02]  /*67a0*/  SEL R0, RZ, 0x1, P1 ;  /* 0x00000001ff007807 */ /* 0x000fe40000800000 */
[----:B------:R-:W-:Y:S02]  /*67b0*/  SEL R14, R14, RZ, P1 ;  /* 0x000000ff0e0e7207 */ /* 0x000fe40000800000 */
[----:B------:R-:W-:-:S03]  /*67c0*/  LOP3.LUT R15, R15, R0, RZ, 0x3c, !PT ;  /* 0x000000000f0f7212 */ /* 0x000fc600078e3cff */
[----:B------:R-:W-:Y:S01]  /*67d0*/  IMAD R7, R14, 0x8, R3 ;  /* 0x000000080e077824 */ /* 0x000fe200078e0203 */
[----:B------:R-:W-:Y:S01]  /*67e0*/  SHF.L.U32 R4, R15, 0x1f, RZ ;  /* 0x0000001f0f047819 */ /* 0x000fe200000006ff */
[----:B0-----:R-:W-:Y:S06]  /*67f0*/  @!P0 BRA `(.L_x_125) ;  /* 0x0000000000e48947 */ /* 0x001fec0003800000 */
.L_x_136:
[----:B------:R-:W1:Y:S01]  /*6800*/  SYNCS.PHASECHK.TRANS64.TRYWAIT P0, [R7+URZ], R4 ;  /* 0x00000004070075a7 */ /* 0x000e62000800017f */
[----:B------:R-:W-:-:S05]  /*6810*/  VIADD R0, R14, 0x1 ;  /* 0x000000010e007836 */ /* 0x000fca0000000000 */
[----:B------:R-:W-:-:S04]  /*6820*/  ISETP.NE.AND P1, PT, R0, 0x4, PT ;  /* 0x000000040000780c */ /* 0x000fc80003f25270 */
[----:B0-----:R-:W-:Y:S02]  /*6830*/  SEL R2, RZ, 0x1, P1 ;  /* 0x00000001ff027807 */ /* 0x001fe40000800000 */
[----:B------:R-:W-:Y:S02]  /*6840*/  SEL R0, R0, RZ, P1 ;  /* 0x000000ff00007207 */ /* 0x000fe40000800000 */
[----:B------:R-:W-:-:S03]  /*6850*/  LOP3.LUT R15, R15, R2, RZ, 0x3c, !PT ;  /* 0x000000020f0f7212 */ /* 0x000fc600078e3cff */
[----:B------:R-:W-:Y:S01]  /*6860*/  IMAD R6, R0, 0x8, R3 ;  /* 0x0000000800067824 */ /* 0x000fe200078e0203 */
[----:B------:R-:W-:Y:S01]  /*6870*/  SHF.L.U32 R5, R15, 0x1f, RZ ;  /* 0x0000001f0f057819 */ /* 0x000fe200000006ff */
[----:B-1----:R-:W-:Y:S06]  /*6880*/  @!P0 BRA `(.L_x_126) ;  /* 0x0000000000d48947 */ /* 0x002fec0003800000 */
.L_x_137:
[----:B------:R-:W1:Y:S01]  /*6890*/  SYNCS.PHASECHK.TRANS64.TRYWAIT P0, [R6+URZ], R5 ;  /* 0x00000005060075a7 */ /* 0x000e62000800017f */
[----:B------:R-:W-:-:S05]  /*68a0*/  VIADD R0, R0, 0x1 ;  /* 0x0000000100007836 */ /* 0x000fca0000000000 */
[----:B------:R-:W-:-:S04]  /*68b0*/  ISETP.NE.AND P1, PT, R0, 0x4, PT ;  /* 0x000000040000780c */ /* 0x000fc80003f25270 */
[----:B------:R-:W-:Y:S02]  /*68c0*/  SEL R2, RZ, 0x1, P1 ;  /* 0x00000001ff027807 */ /* 0x000fe40000800000 */
[----:B------:R-:W-:Y:S02]  /*68d0*/  SEL R0, R0, RZ, P1 ;  /* 0x000000ff00007207 */ /* 0x000fe40000800000 */
[----:B------:R-:W-:Y:S01]  /*68e0*/  LOP3.LUT R2, R15, R2, RZ, 0x3c, !PT ;  /* 0x000000020f027212 */ /* 0x000fe200078e3cff */
[----:B-1----:R-:W-:Y:S06]  /*68f0*/  @!P0 BRA `(.L_x_127) ;  /* 0x0000000000cc8947 */ /* 0x002fec0003800000 */
.L_x_138:
[----:B------:R-:W-:Y:S01]  /*6900*/  IMAD R3, R0, 0x8, R3 ;  /* 0x0000000800037824 */ /* 0x000fe200078e0203 */
[----:B------:R-:W-:-:S07]  /*6910*/  SHF.L.U32 R0, R2, 0x1f, RZ ;  /* 0x0000001f02007819 */ /* 0x000fce00000006ff */
.L_x_128:
[----:B--2---:R2:W3:Y:S02]  /*6920*/  SYNCS.PHASECHK.TRANS64.TRYWAIT P0, [R3+URZ], R0 ;  /* 0x00000000030075a7 */ /* 0x0044e4000800017f */
[----:B---3--:R-:W-:Y:S05]  /*6930*/  @!P0 NANOSLEEP.SYNCS 0x989680 ;  /* 0x009896800000895d */ /* 0x008fea0003900000 */
[----:B------:R-:W3:Y:S02]  /*6940*/  @!P0 SYNCS.PHASECHK.TRANS64 P0, [R3+URZ], R0 ;  /* 0x00000000030085a7 */ /* 0x000ee4000800007f */
[----:B---3--:R-:W-:Y:S05]  /*6950*/  @!P0 BRA `(.L_x_128) ;  /* 0xfffffffc00f08947 */ /* 0x008fea000383ffff */
.L_x_123:
[----:B------:R-:W-:Y:S05]  /*6960*/  BSYNC B0 ;  /* 0x0000000000007941 */ /* 0x000fea0003800000 */
.L_x_122:
[----:B------:R-:W-:Y:S05]  /*6970*/  EXIT ;  /* 0x000000000000794d */ /* 0x000fea0003800000 */
.L_x_21:
[----:B-1----:R-:W-:-:S04]  /*6980*/  IMAD.U32 R7, RZ, RZ, UR6 ;  /* 0x00000006ff077e24 */ /* 0x002fc8000f8e00ff */
[----:B------:R1:W4:Y:S03]  /*6990*/  SYNCS.PHASECHK.TRANS64.TRYWAIT P1, [R7+URZ], R6 ;  /* 0x00000006070075a7 */ /* 0x000326000802017f */
[----:B----4-:R-:W-:Y:S05]  /*69a0*/  @!P1 NANOSLEEP.SYNCS 0x989680 ;  /* 0x009896800000995d */ /* 0x010fea0003900000 */
[----:B------:R-:W4:Y:S02]  /*69b0*/  @!P1 SYNCS.PHASECHK.TRANS64 P1, [R7+URZ], R6 ;  /* 0x00000006070095a7 */ /* 0x000f24000802007f */
[----:B----4-:R-:W-:Y:S05]  /*69c0*/  @!P1 BRA `(.L_x_21) ;  /* 0xfffffffc00ec9947 */ /* 0x010fea000383ffff */
[----:B------:R-:W-:Y:S05]  /*69d0*/  BRA `(.L_x_20) ;  /* 0xffffffa800e07947 */ /* 0x000fea000383ffff */
.L_x_27:
[----:B-1----:R-:W-:-:S04]  /*69e0*/  IMAD.U32 R9, RZ, RZ, UR12 ;  /* 0x0000000cff097e24 */ /* 0x002fc8000f8e00ff */
[----:B------:R1:W4:Y:S03]  /*69f0*/  SYNCS.PHASECHK.TRANS64.TRYWAIT P1, [R9+URZ], R8 ;  /* 0x00000008090075a7 */ /* 0x000326000802017f */
[----:B----4-:R-:W-:Y:S05]  /*6a00*/  @!P1 NANOSLEEP.SYNCS 0x989680 ;  /* 0x009896800000995d */ /* 0x010fea0003900000 */
[----:B------:R-:W4:Y:S02]  /*6a10*/  @!P1 SYNCS.PHASECHK.TRANS64 P1, [R9+URZ], R8 ;  /* 0x00000008090095a7 */ /* 0x000f24000802007f */
[----:B----4-:R-:W-:Y:S05]  /*6a20*/  @!P1 BRA `(.L_x_27) ;  /* 0xfffffffc00ec9947 */ /* 0x010fea000383ffff */
[----:B------:R-:W-:Y:S05]  /*6a30*/  BRA `(.L_x_26) ;  /* 0xffffffb000607947 */ /* 0x000fea000383ffff */
.L_x_110:
[----:B------:R-:W-:Y:S01]  /*6a40*/  BSSY B1, `(.L_x_129) ;  /* 0x0000006000017945 */ /* 0x000fe20003800000 */
[----:B------:R-:W-:-:S07]  /*6a50*/  IMAD.MOV.U32 R6, RZ, RZ, -0x1 ;  /* 0xffffffffff067424 */ /* 0x000fce00078e00ff */
[----:B------:R-:W-:Y:S05]  /*6a60*/  WARPSYNC.COLLECTIVE R6, `(.L_x_130) ;  /* 0x00000000060c7348 */ /* 0x000fea0003c00000 */
[----:B------:R-:W-:Y:S02]  /*6a70*/  ELECT P0, UR62, PT ;  /* 0x00000000003e782f */ /* 0x000fe40003800000 */
[----:B------:R-:W-:Y:S01]  /*6a80*/  MOV R6, UR62 ;  /* 0x0000003e00067c02 */ /* 0x000fe20008000f00 */
[----:B------:R-:W-:Y:S10]  /*6a90*/  ENDCOLLECTIVE ;  /* 0x000000000000791b */ /* 0x000ff40003800000 */
.L_x_130:
[----:B------:R-:W-:Y:S05]  /*6aa0*/  BSYNC B1 ;  /* 0x0000000000017941 */ /* 0x000fea0003800000 */
.L_x_129:
[----:B------:R-:W-:Y:S05]  /*6ab0*/  BRA `(.L_x_131) ;  /* 0xfffffff000387947 */ /* 0x000fea000383ffff */
.L_x_113:
[----:B0-----:R0:W1:Y:S02]  /*6ac0*/  SYNCS.PHASECHK.TRANS64.TRYWAIT P0, [R20+URZ+0x20], R7 ;  /* 0x00002007140075a7 */ /* 0x001064000800017f */
[----:B-1----:R-:W-:Y:S05]  /*6ad0*/  @!P0 NANOSLEEP.SYNCS 0x989680 ;  /* 0x009896800000895d */ /* 0x002fea0003900000 */
[----:B------:R-:W1:Y:S02]  /*6ae0*/  @!P0 SYNCS.PHASECHK.TRANS64 P0, [R20+URZ+0x20], R7 ;  /* 0x00002007140085a7 */ /* 0x000e64000800007f */
[----:B-1----:R-:W-:Y:S05]  /*6af0*/  @!P0 BRA `(.L_x_113) ;  /* 0xfffffffc00f08947 */ /* 0x002fea000383ffff */
[----:B------:R-:W-:Y:S05]  /*6b00*/  BRA `(.L_x_132) ;  /* 0xfffffff000787947 */ /* 0x000fea000383ffff */
.L_x_121:
[----:B------:R-:W-:Y:S01]  /*6b10*/  BSSY B0, `(.L_x_133) ;  /* 0x0000006000007945 */ /* 0x000fe20003800000 */
[----:B------:R-:W-:-:S07]  /*6b20*/  IMAD.MOV.U32 R6, RZ, RZ, -0x1 ;  /* 0xffffffffff067424 */ /* 0x000fce00078e00ff */
[----:B------:R-:W-:Y:S05]  /*6b30*/  WARPSYNC.COLLECTIVE R6, `(.L_x_134) ;  /* 0x00000000060c7348 */ /* 0x000fea0003c00000 */
[----:B------:R-:W-:Y:S02]  /*6b40*/  ELECT P0, UR62, PT ;  /* 0x00000000003e782f */ /* 0x000fe40003800000 */
[----:B------:R-:W-:Y:S01]  /*6b50*/  MOV R6, UR62 ;  /* 0x0000003e00067c02 */ /* 0x000fe20008000f00 */
[----:B------:R-:W-:Y:S10]  /*6b60*/  ENDCOLLECTIVE ;  /* 0x000000000000791b */ /* 0x000ff40003800000 */
.L_x_134:
[----:B------:R-:W-:Y:S05]  /*6b70*/  BSYNC B0 ;  /* 0x0000000000007941 */ /* 0x000fea0003800000 */
.L_x_133:
[----:B------:R-:W-:Y:S05]  /*6b80*/  BRA `(.L_x_135) ;  /* 0xfffffff800c87947 */ /* 0x000fea000383ffff */
.L_x_125:
[----:B0-----:R0:W1:Y:S02]  /*6b90*/  SYNCS.PHASECHK.TRANS64.TRYWAIT P0, [R5+URZ], R2 ;  /* 0x00000002050075a7 */ /* 0x001064000800017f */
[----:B-1----:R-:W-:Y:S05]  /*6ba0*/  @!P0 NANOSLEEP.SYNCS 0x989680 ;  /* 0x009896800000895d */ /* 0x002fea0003900000 */
[----:B------:R-:W1:Y:S02]  /*6bb0*/  @!P0 SYNCS.PHASECHK.TRANS64 P0, [R5+URZ], R2 ;  /* 0x00000002050085a7 */ /* 0x000e64000800007f */
[----:B-1----:R-:W-:Y:S05]  /*6bc0*/  @!P0 BRA `(.L_x_125) ;  /* 0xfffffffc00f08947 */ /* 0x002fea000383ffff */
[----:B------:R-:W-:Y:S05]  /*6bd0*/  BRA `(.L_x_136) ;  /* 0xfffffffc00087947 */ /* 0x000fea000383ffff */
.L_x_126:
[----:B0-----:R0:W1:Y:S02]  /*6be0*/  SYNCS.PHASECHK.TRANS64.TRYWAIT P0, [R7+URZ], R4 ;  /* 0x00000004070075a7 */ /* 0x001064000800017f */
[----:B-1----:R-:W-:Y:S05]  /*6bf0*/  @!P0 NANOSLEEP.SYNCS 0x989680 ;  /* 0x009896800000895d */ /* 0x002fea0003900000 */
[----:B------:R-:W1:Y:S02]  /*6c00*/  @!P0 SYNCS.PHASECHK.TRANS64 P0, [R7+URZ], R4 ;  /* 0x00000004070085a7 */ /* 0x000e64000800007f */
[----:B-1----:R-:W-:Y:S05]  /*6c10*/  @!P0 BRA `(.L_x_126) ;  /* 0xfffffffc00f08947 */ /* 0x002fea000383ffff */
[----:B------:R-:W-:Y:S05]  /*6c20*/  BRA `(.L_x_137) ;  /* 0xfffffffc00187947 */ /* 0x000fea000383ffff */
.L_x_127:
[----:B-1----:R1:W2:Y:S02]  /*6c30*/  SYNCS.PHASECHK.TRANS64.TRYWAIT P0, [R6+URZ], R5 ;  /* 0x00000005060075a7 */ /* 0x0022a4000800017f */
[----:B--2---:R-:W-:Y:S05]  /*6c40*/  @!P0 NANOSLEEP.SYNCS 0x989680 ;  /* 0x009896800000895d */ /* 0x004fea0003900000 */
[----:B------:R-:W2:Y:S02]  /*6c50*/  @!P0 SYNCS.PHASECHK.TRANS64 P0, [R6+URZ], R5 ;  /* 0x00000005060085a7 */ /* 0x000ea4000800007f */
[----:B--2---:R-:W-:Y:S05]  /*6c60*/  @!P0 BRA `(.L_x_127) ;  /* 0xfffffffc00f08947 */ /* 0x004fea000383ffff */
[----:B------:R-:W-:Y:S05]  /*6c70*/  BRA `(.L_x_138) ;  /* 0xfffffffc00207947 */ /* 0x000fea000383ffff */
.L_x_139:
[----:B------:R-:W-:-:S00]  /*6c80*/  BRA `(.L_x_139) ;  /* 0xfffffffc00fc7947 */ /* 0x000fc0000383ffff */
[----:B------:R-:W-:-:S00]  /*6c90*/  NOP ;  /* 0x0000000000007918 */ /* 0x000fc00000000000 */
        /* <DEDUP_REMOVED lines=14> */
.L_x_140:


//--------------------- .nv.shared._ZN7cutlass13device_kernelINS_4gemm6kernel13GemmUniversalIN4cute5tupleIJiiiiEEENS1_10collective13CollectiveMmaINS1_37MainloopSm90TmaGmmaWarpSpecializedFP8ILi4ENS5_IJNS4_1CILi1EEENSA_ILi2EEESB_EEENS1_35KernelTmaWarpSpecializedCooperativeEEENS5_IJNSA_ILi128EEENSA_ILi64EEESH_EEENS_12float_e5m2_tENS5_IJlSB_lEEESJ_SK_NS4_8TiledMMAINS4_8MMA_AtomIJNS4_4SM904GMMA30MMA_64x64x32_F32E5M2E5M2_SS_TNILNSO_7ScaleInE1ELSQ_1EEEEEENS4_6LayoutINS5_IJSC_SB_SB_EEENS5_IJSB_NSA_ILi0EEESV_EEEEENS5_IJNS4_10UnderscoreESY_SY_EEEEENS4_23SM90_TMA_LOAD_MULTICASTENS4_14ComposedLayoutINS4_7SwizzleILi2ELi4ELi3EEENS4_18smem_ptr_flag_bitsILi8EEENST_INS5_IJNSA_ILi8EEESH_EEENS5_IJSH_SB_EEEEEEEvNS4_8identityENS4_13SM90_TMA_LOADES1B_vS1C_EENS_8epilogue10collective6detail29Sm90TmaWarpSpecializedAdapterINS1G_15DefaultEpilogueISJ_SK_SK_NS1F_6thread17LinearCombinationISJ_Li1EffLNS1K_9ScaleType4KindE0ELNS_15FloatRoundStyleE2ESJ_EENS1_15EpilogueDefaultEEEEEvvEEEEvNT_6ParamsE --------------------------
	.section	.nv.shared._ZN7cutlass13device_kernelINS_4gemm6kernel13GemmUniversalIN4cute5tupleIJiiiiEEENS1_10collective13CollectiveMmaINS1_37MainloopSm90TmaGmmaWarpSpecializedFP8ILi4ENS5_IJNS4_1CILi1EEENSA_ILi2EEESB_EEENS1_35KernelTmaWarpSpecializedCooperativeEEENS5_IJNSA_ILi128EEENSA_ILi64EEESH_EEENS_12float_e5m2_tENS5_IJlSB_lEEESJ_SK_NS4_8TiledMMAINS4_8MMA_AtomIJNS4_4SM904GMMA30MMA_64x64x32_F32E5M2E5M2_SS_TNILNSO_7ScaleInE1ELSQ_1EEEEEENS4_6LayoutINS5_IJSC_SB_SB_EEENS5_IJSB_NSA_ILi0EEESV_EEEEENS5_IJNS4_10UnderscoreESY_SY_EEEEENS4_23SM90_TMA_LOAD_MULTICASTENS4_14ComposedLayoutINS4_7SwizzleILi2ELi4ELi3EEENS4_18smem_ptr_flag_bitsILi8EEENST_INS5_IJNSA_ILi8EEESH_EEENS5_IJSH_SB_EEEEEEEvNS4_8identityENS4_13SM90_TMA_LOADES1B_vS1C_EENS_8epilogue10collective6detail29Sm90TmaWarpSpecializedAdapterINS1G_15DefaultEpilogueISJ_SK_SK_NS1F_6thread17LinearCombinationISJ_Li1EffLNS1K_9ScaleType4KindE0ELNS_15FloatRoundStyleE2ESJ_EENS1_15EpilogueDefaultEEEEEvvEEEEvNT_6ParamsE,"aw",@nobits
	.sectionflags	@""
	.align	16
	.zero		1024


//--------------------- .nv.shared.reserved.0     --------------------------
	.section	.nv.shared.reserved.0,"aw",@nobits
	.weak		__nv_reservedSMEM_offset_0_alias
	.size		__nv_reservedSMEM_offset_0_alias, 0, 0
	.other		__nv_reservedSMEM_offset_0_alias,@"STO_CUDA_RESERVED_SHARED STV_DEFAULT"
__nv_reservedSMEM_offset_0_alias:
	.zero		0


//--------------------- .nv.global                --------------------------
	.section	.nv.global,"aw",@nobits
.nv.global:
	.type		_ZN39_INTERNAL_9ebb0f33_4_k_cu_8e3c77ee_45644cute1_E,@object
	.size		_ZN39_INTERNAL_9ebb0f33_4_k_cu_8e3c77ee_45644cute1_E,(_ZN39_INTERNAL_9ebb0f33_4_k_cu_8e3c77ee_45644cuda3std3__45__cpo6cbeginE - _ZN39_INTERNAL_9ebb0f33_4_k_cu_8e3c77ee_45644cute1_E)
_ZN39_INTERNAL_9ebb0f33_4_k_cu_8e3c77ee_45644cute1_E:
	.zero		1
	.type		_ZN39_INTERNAL_9ebb0f33_4_k_cu_8e3c77ee_45644cuda3std3__45__cpo6cbeginE,@object
	.size		_ZN39_INTERNAL_9ebb0f33_4_k_cu_8e3c77ee_45644cuda3std3__45__cpo6cbeginE,(_ZN39_INTERNAL_9ebb0f33_4_k_cu_8e3c77ee_45644cuda3std3__48in_placeE - _ZN39_INTERNAL_9ebb0f33_4_k_cu_8e3c77ee_45644cuda3std3__45__cpo6cbeginE)
_ZN39_INTERNAL_9ebb0f33_4_k_cu_8e3c77ee_45644cuda3std3__45__cpo6cbeginE:
	.zero		1
	.type		_ZN39_INTERNAL_9ebb0f33_4_k_cu_8e3c77ee_45644cuda3std3__48in_placeE,@object
	.size		_ZN39_INTERNAL_9ebb0f33_4_k_cu_8e3c77ee_45644cuda3std3__48in_placeE,(_ZN39_INTERNAL_9ebb0f33_4_k_cu_8e3c77ee_45644cuda3std6ranges3__45__cpo9iter_moveE - _ZN39_INTERNAL_9ebb0f33_4_k_cu_8e3c77ee_45644cuda3std3__48in_placeE)
_ZN39_INTERNAL_9ebb0f33_4_k_cu_8e3c77ee_45644cuda3std3__48in_placeE:
	.zero		1
	.type		_ZN39_INTERNAL_9ebb0f33_4_k_cu_8e3c77ee_45644cuda3std6ranges3__45__cpo9iter_moveE,@object
	.size		_ZN39_INTERNAL_9ebb0f33_4_k_cu_8e3c77ee_45644cuda3std6ranges3__45__cpo9iter_moveE,(_ZN39_INTERNAL_9ebb0f33_4_k_cu_8e3c77ee_45644cuda3std3__45__cpo5beginE - _ZN39_INTERNAL_9ebb0f33_4_k_cu_8e3c77ee_45644cuda3std6ranges3__45__cpo9iter_moveE)
_ZN39_INTERNAL_9ebb0f33_4_k_cu_8e3c77ee_45644cuda3std6ranges3__45__cpo9iter_moveE:
	.zero		1
	.type		_ZN39_INTERNAL_9ebb0f33_4_k_cu_8e3c77ee_45644cuda3std3__45__cpo5beginE,@object
	.size		_ZN39_INTERNAL_9ebb0f33_4_k_cu_8e3c77ee_45644cuda3std3__45__cpo5beginE,(_ZN39_INTERNAL_9ebb0f33_4_k_cu_8e3c77ee_45644cuda3std3__441_GLOBAL__N__9ebb0f33_4_k_cu_8e3c77ee_45646ignoreE - _ZN39_INTERNAL_9ebb0f33_4_k_cu_8e3c77ee_45644cuda3std3__45__cpo5beginE)
_ZN39_INTERNAL_9ebb0f33_4_k_cu_8e3c77ee_45644cuda3std3__45__cpo5beginE:
	.zero		1
	.type		_ZN39_INTERNAL_9ebb0f33_4_k_cu_8e3c77ee_45644cuda3std3__441_GLOBAL__N__9ebb0f33_4_k_cu_8e3c77ee_45646ignoreE,@object
	.size		_ZN39_INTERNAL_9ebb0f33_4_k_cu_8e3c77ee_45644cuda3std3__441_GLOBAL__N__9ebb0f33_4_k_cu_8e3c77ee_45646ignoreE,(_ZN39_INTERNAL_9ebb0f33_4_k_cu_8e3c77ee_45644cute7productE - _ZN39_INTERNAL_9ebb0f33_4_k_cu_8e3c77ee_45644cuda3std3__441_GLOBAL__N__9ebb0f33_4_k_cu_8e3c77ee_45646ignoreE)
_ZN39_INTERNAL_9ebb0f33_4_k_cu_8e3c77ee_45644cuda3std3__441_GLOBAL__N__9ebb0f33_4_k_cu_8e3c77ee_45646ignoreE:
	.zero		1
	.type		_ZN39_INTERNAL_9ebb0f33_4_k_cu_8e3c77ee_45644cute7productE,@object
	.size		_ZN39_INTERNAL_9ebb0f33_4_k_cu_8e3c77ee_45644cute7productE,(_ZN39_INTERNAL_9ebb0f33_4_k_cu_8e3c77ee_45644cuda3std3__45__cpo3endE - _ZN39_INTERNAL_9ebb0f33_4_k_cu_8e3c77ee_45644cute7productE)
_ZN39_INTERNAL_9ebb0f33_4_k_cu_8e3c77ee_45644cute7productE:
	.zero		1
	.type		_ZN39_INTERNAL_9ebb0f33_4_k_cu_8e3c77ee_45644cuda3std3__45__cpo3endE,@object
	.size		_ZN39_INTERNAL_9ebb0f33_4_k_cu_8e3c77ee_45644cuda3std3__45__cpo3endE,(_ZN39_INTERNAL_9ebb0f33_4_k_cu_8e3c77ee_45644cuda3std3__419piecewise_constructE - _ZN39_INTERNAL_9ebb0f33_4_k_cu_8e3c77ee_45644cuda3std3__45__cpo3endE)
_ZN39_INTERNAL_9ebb0f33_4_k_cu_8e3c77ee_45644cuda3std3__45__cpo3endE:
	.zero		1
	.type		_ZN39_INTERNAL_9ebb0f33_4_k_cu_8e3c77ee_45644cuda3std3__419piecewise_constructE,@object
	.size		_ZN39_INTERNAL_9ebb0f33_4_k_cu_8e3c77ee_45644cuda3std3__419piecewise_constructE,(_ZN39_INTERNAL_9ebb0f33_4_k_cu_8e3c77ee_45644cuda3std3__45__cpo4cendE - _ZN39_INTERNAL_9ebb0f33_4_k_cu_8e3c77ee_45644cuda3std3__419piecewise_constructE)
_ZN39_INTERNAL_9ebb0f33_4_k_cu_8e3c77ee_45644cuda3std3__419piecewise_constructE:
	.zero		1
	.type		_ZN39_INTERNAL_9ebb0f33_4_k_cu_8e3c77ee_45644cuda3std3__45__cpo4cendE,@object
	.size		_ZN39_INTERNAL_9ebb0f33_4_k_cu_8e3c77ee_45644cuda3std3__45__cpo4cendE,(_ZN39_INTERNAL_9ebb0f33_4_k_cu_8e3c77ee_45644cuda3std6ranges3__45__cpo4swapE - _ZN39_INTERNAL_9ebb0f33_4_k_cu_8e3c77ee_45644cuda3std3__45__cpo4cendE)
_ZN39_INTERNAL_9ebb0f33_4_k_cu_8e3c77ee_45644cuda3std3__45__cpo4cendE:
	.zero		1
	.type		_ZN39_INTERNAL_9ebb0f33_4_k_cu_8e3c77ee_45644cuda3std6ranges3__45__cpo4swapE,@object
	.size		_ZN39_INTERNAL_9ebb0f33_4_k_cu_8e3c77ee_45644cuda3std6ranges3__45__cpo4swapE,(.L_7 - _ZN39_INTERNAL_9ebb0f33_4_k_cu_8e3c77ee_45644cuda3std6ranges3__45__cpo4swapE)
_ZN39_INTERNAL_9ebb0f33_4_k_cu_8e3c77ee_45644cuda3std6ranges3__45__cpo4swapE:
	.zero		1
.L_7:


//--------------------- .nv.constant0._ZN7cutlass13device_kernelINS_4gemm6kernel13GemmUniversalIN4cute5tupleIJiiiiEEENS1_10collective13CollectiveMmaINS1_37MainloopSm90TmaGmmaWarpSpecializedFP8ILi4ENS5_IJNS4_1CILi1EEENSA_ILi2EEESB_EEENS1_35KernelTmaWarpSpecializedCooperativeEEENS5_IJNSA_ILi128EEENSA_ILi64EEESH_EEENS_12float_e5m2_tENS5_IJlSB_lEEESJ_SK_NS4_8TiledMMAINS4_8MMA_AtomIJNS4_4SM904GMMA30MMA_64x64x32_F32E5M2E5M2_SS_TNILNSO_7ScaleInE1ELSQ_1EEEEEENS4_6LayoutINS5_IJSC_SB_SB_EEENS5_IJSB_NSA_ILi0EEESV_EEEEENS5_IJNS4_10UnderscoreESY_SY_EEEEENS4_23SM90_TMA_LOAD_MULTICASTENS4_14ComposedLayoutINS4_7SwizzleILi2ELi4ELi3EEENS4_18smem_ptr_flag_bitsILi8EEENST_INS5_IJNSA_ILi8EEESH_EEENS5_IJSH_SB_EEEEEEEvNS4_8identityENS4_13SM90_TMA_LOADES1B_vS1C_EENS_8epilogue10collective6detail29Sm90TmaWarpSpecializedAdapterINS1G_15DefaultEpilogueISJ_SK_SK_NS1F_6thread17LinearCombinationISJ_Li1EffLNS1K_9ScaleType4KindE0ELNS_15FloatRoundStyleE2ESJ_EENS1_15EpilogueDefaultEEEEEvvEEEEvNT_6ParamsE --------------------------
	.section	.nv.constant0._ZN7cutlass13device_kernelINS_4gemm6kernel13GemmUniversalIN4cute5tupleIJiiiiEEENS1_10collective13CollectiveMmaINS1_37MainloopSm90TmaGmmaWarpSpecializedFP8ILi4ENS5_IJNS4_1CILi1EEENSA_ILi2EEESB_EEENS1_35KernelTmaWarpSpecializedCooperativeEEENS5_IJNSA_ILi128EEENSA_ILi64EEESH_EEENS_12float_e5m2_tENS5_IJlSB_lEEESJ_SK_NS4_8TiledMMAINS4_8MMA_AtomIJNS4_4SM904GMMA30MMA_64x64x32_F32E5M2E5M2_SS_TNILNSO_7ScaleInE1ELSQ_1EEEEEENS4_6LayoutINS5_IJSC_SB_SB_EEENS5_IJSB_NSA_ILi0EEESV_EEEEENS5_IJNS4_10UnderscoreESY_SY_EEEEENS4_23SM90_TMA_LOAD_MULTICASTENS4_14ComposedLayoutINS4_7SwizzleILi2ELi4ELi3EEENS4_18smem_ptr_flag_bitsILi8EEENST_INS5_IJNSA_ILi8EEESH_EEENS5_IJSH_SB_EEEEEEEvNS4_8identityENS4_13SM90_TMA_LOADES1B_vS1C_EENS_8epilogue10collective6detail29Sm90TmaWarpSpecializedAdapterINS1G_15DefaultEpilogueISJ_SK_SK_NS1F_6thread17LinearCombinationISJ_Li1EffLNS1K_9ScaleType4KindE0ELNS_15FloatRoundStyleE2ESJ_EENS1_15EpilogueDefaultEEEEEvvEEEEvNT_6ParamsE,"a",@progbits
	.sectionflags	@""
	.align	4
.nv.constant0._ZN7cutlass13device_kernelINS_4gemm6kernel13GemmUniversalIN4cute5tupleIJiiiiEEENS1_10collective13CollectiveMmaINS1_37MainloopSm90TmaGmmaWarpSpecializedFP8ILi4ENS5_IJNS4_1CILi1EEENSA_ILi2EEESB_EEENS1_35KernelTmaWarpSpecializedCooperativeEEENS5_IJNSA_ILi128EEENSA_ILi64EEESH_EEENS_12float_e5m2_tENS5_IJlSB_lEEESJ_SK_NS4_8TiledMMAINS4_8MMA_AtomIJNS4_4SM904GMMA30MMA_64x64x32_F32E5M2E5M2_SS_TNILNSO_7ScaleInE1ELSQ_1EEEEEENS4_6LayoutINS5_IJSC_SB_SB_EEENS5_IJSB_NSA_ILi0EEESV_EEEEENS5_IJNS4_10UnderscoreESY_SY_EEEEENS4_23SM90_TMA_LOAD_MULTICASTENS4_14ComposedLayoutINS4_7SwizzleILi2ELi4ELi3EEENS4_18smem_ptr_flag_bitsILi8EEENST_INS5_IJNSA_ILi8EEESH_EEENS5_IJSH_SB_EEEEEEEvNS4_8identityENS4_13SM90_TMA_LOADES1B_vS1C_EENS_8epilogue10collective6detail29Sm90TmaWarpSpecializedAdapterINS1G_15DefaultEpilogueISJ_SK_SK_NS1F_6thread17LinearCombinationISJ_Li1EffLNS1K_9ScaleType4KindE0ELNS_15FloatRoundStyleE2ESJ_EENS1_15EpilogueDefaultEEEEEvvEEEEvNT_6ParamsE:
	.zero		1664


//--------------------- SYMBOLS --------------------------

	.type		.nv.reservedSmem.offset0,@object
	.size		.nv.reservedSmem.offset0,0x4
